// auto-generated by cutlass_sweep.gemm — config: {"arch": "sm_90", "cluster_m": 2, "cluster_n": 1, "dtype": "fp16", "dtype_b": "fp16", "layout": "nt", "stages": 0, "tile_k": 32, "tile_m": 256, "tile_n": 32}
#include "cutlass/cutlass.h"
#include "cutlass/gemm/collective/collective_builder.hpp"
#include "cutlass/gemm/device/gemm_universal_adapter.h"
#include "cutlass/gemm/kernel/gemm_universal.hpp"
#include "cutlass/epilogue/collective/collective_builder.hpp"

using ElemA = cutlass::half_t;
using ElemB = cutlass::half_t;
using ElemCD = cutlass::half_t;
using Acc  = float;
using TileShape    = cute::Shape<cute::_256, cute::_32, cute::_32>;
using ClusterShape = cute::Shape<cute::_2, cute::_1, cute::_1>;

using CollectiveEpilogue = typename cutlass::epilogue::collective::CollectiveBuilder<
    cutlass::arch::Sm90, cutlass::arch::OpClassTensorOp,
    TileShape, ClusterShape,
    cutlass::epilogue::collective::EpilogueTileAuto,
    Acc, Acc,
    ElemCD, cutlass::layout::RowMajor, 128 / cutlass::sizeof_bits<ElemCD>::value,
    ElemCD, cutlass::layout::RowMajor, 128 / cutlass::sizeof_bits<ElemCD>::value,
    cutlass::epilogue::collective::EpilogueScheduleAuto
  >::CollectiveOp;

using CollectiveMainloop = typename cutlass::gemm::collective::CollectiveBuilder<
    cutlass::arch::Sm90, cutlass::arch::OpClassTensorOp,
    ElemA, cutlass::layout::RowMajor, 128 / cutlass::sizeof_bits<ElemA>::value,
    ElemB, cutlass::layout::ColumnMajor, 128 / cutlass::sizeof_bits<ElemB>::value,
    Acc,
    TileShape, ClusterShape,
    cutlass::gemm::collective::StageCountAutoCarveout<static_cast<int>(sizeof(typename CollectiveEpilogue::SharedStorage))>,
    cutlass::gemm::collective::KernelScheduleAuto
  >::CollectiveOp;

using GemmKernel = cutlass::gemm::kernel::GemmUniversal<
    cute::Shape<int,int,int,int>,
    CollectiveMainloop,
    CollectiveEpilogue
>;
using Gemm = cutlass::gemm::device::GemmUniversalAdapter<GemmKernel>;

// Force the device kernel symbol into the cubin without needing a host main.
auto* _anchor = &cutlass::device_kernel<GemmKernel>;


// ===== COMPILED SASS (sm_90a) =====

	.target	sm_90a

	.elftype	@"ET_EXEC"


//--------------------- .note.nv.tkinfo           --------------------------
	.section	.note.nv.tkinfo,"",@"SHT_NOTE"
	.sectionflags	@"SHF_NOTE_NV_TKINFO"
	.tkinfo
        /*0018*/ 	.word	0x00000002
        /*0030*/ 	.string	""
        /*0030*/ 	.string	"ptxas"
        /*0030*/ 	.string	"Cuda compilation tools, release 13.0, V13.0.88"
        /*0030*/ 	.string	"Build cuda_13.0.r13.0/compiler.36424714_0"
        /*0030*/ 	.string	"-arch sm_90a -m 64 "



//--------------------- .note.nv.cuinfo           --------------------------
	.section	.note.nv.cuinfo,"",@"SHT_NOTE"
	.sectionflags	@"SHF_NOTE_NV_CUINFO"
        /*0018*/ 	.short	0x0002
        /*001a*/ 	.short	0x005a
        /*001c*/ 	.short	0x0082
	.zero		2


//--------------------- .nv.info                  --------------------------
	.section	.nv.info,"",@"SHT_CUDA_INFO"
	.align	4


	//----- nvinfo : EIATTR_REGCOUNT
	.align		4
        /*0000*/ 	.byte	0x04, 0x2f
        /*0002*/ 	.short	(.L_15 - .L_14)
	.align		4
.L_14:
        /*0004*/ 	.word	index@(_ZN7cutlass13device_kernelINS_4gemm6kernel13GemmUniversalIN4cute5tupleIJiiiiEEENS1_10collective13CollectiveMmaINS1_34MainloopSm90TmaGmmaWarpSpecializedILi12ENS5_IJNS4_1CILi2EEENSA_ILi1EEESC_EEENS1_35KernelTmaWarpSpecializedCooperativeEEENS5_IJNSA_ILi256EEENSA_ILi32EEESH_EEENS_6half_tENS5_IJlSC_lEEESJ_SK_NS4_8TiledMMAINS4_8MMA_AtomIJNS4_4SM904GMMA25MMA_64x32x16_F32F16F16_SSILNSO_5MajorE0ELSQ_0ELNSO_7ScaleInE1ELSR_1EEEEEENS4_6LayoutISD_NS5_IJSC_NSA_ILi0EEESV_EEEEENS5_IJNS4_10UnderscoreESY_SY_EEEEENS4_13SM90_TMA_LOADENS4_14ComposedLayoutINS4_7SwizzleILi2ELi4ELi3EEENS4_18smem_ptr_flag_bitsILi16EEENSU_INS5_IJNSA_ILi8EEESH_EEENS5_IJSH_SC_EEEEEEEvNS4_8identityENS4_23SM90_TMA_LOAD_MULTICASTES1B_vS1C_EENS_8epilogue10collective6detail29Sm90TmaWarpSpecializedAdapterINS1G_15DefaultEpilogueISJ_SK_SK_NS1F_6thread17LinearCombinationISJ_Li1EffLNS1K_9ScaleType4KindE0ELNS_15FloatRoundStyleE2ESJ_EENS1_15EpilogueDefaultEEEEEvvEEEEvNT_6ParamsE)
        /*0008*/ 	.word	0x000000a8


	//----- nvinfo : EIATTR_FRAME_SIZE
	.align		4
.L_15:
        /*000c*/ 	.byte	0x04, 0x11
        /*000e*/ 	.short	(.L_17 - .L_16)
	.align		4
.L_16:
        /*0010*/ 	.word	index@(_ZN7cutlass13device_kernelINS_4gemm6kernel13GemmUniversalIN4cute5tupleIJiiiiEEENS1_10collective13CollectiveMmaINS1_34MainloopSm90TmaGmmaWarpSpecializedILi12ENS5_IJNS4_1CILi2EEENSA_ILi1EEESC_EEENS1_35KernelTmaWarpSpecializedCooperativeEEENS5_IJNSA_ILi256EEENSA_ILi32EEESH_EEENS_6half_tENS5_IJlSC_lEEESJ_SK_NS4_8TiledMMAINS4_8MMA_AtomIJNS4_4SM904GMMA25MMA_64x32x16_F32F16F16_SSILNSO_5MajorE0ELSQ_0ELNSO_7ScaleInE1ELSR_1EEEEEENS4_6LayoutISD_NS5_IJSC_NSA_ILi0EEESV_EEEEENS5_IJNS4_10UnderscoreESY_SY_EEEEENS4_13SM90_TMA_LOADENS4_14ComposedLayoutINS4_7SwizzleILi2ELi4ELi3EEENS4_18smem_ptr_flag_bitsILi16EEENSU_INS5_IJNSA_ILi8EEESH_EEENS5_IJSH_SC_EEEEEEEvNS4_8identityENS4_23SM90_TMA_LOAD_MULTICASTES1B_vS1C_EENS_8epilogue10collective6detail29Sm90TmaWarpSpecializedAdapterINS1G_15DefaultEpilogueISJ_SK_SK_NS1F_6thread17LinearCombinationISJ_Li1EffLNS1K_9ScaleType4KindE0ELNS_15FloatRoundStyleE2ESJ_EENS1_15EpilogueDefaultEEEEEvvEEEEvNT_6ParamsE)
        /*0014*/ 	.word	0x00000000


	//----- nvinfo : EIATTR_MIN_STACK_SIZE
	.align		4
.L_17:
        /*0018*/ 	.byte	0x04, 0x12
        /*001a*/ 	.short	(.L_19 - .L_18)
	.align		4
.L_18:
        /*001c*/ 	.word	index@(_ZN7cutlass13device_kernelINS_4gemm6kernel13GemmUniversalIN4cute5tupleIJiiiiEEENS1_10collective13CollectiveMmaINS1_34MainloopSm90TmaGmmaWarpSpecializedILi12ENS5_IJNS4_1CILi2EEENSA_ILi1EEESC_EEENS1_35KernelTmaWarpSpecializedCooperativeEEENS5_IJNSA_ILi256EEENSA_ILi32EEESH_EEENS_6half_tENS5_IJlSC_lEEESJ_SK_NS4_8TiledMMAINS4_8MMA_AtomIJNS4_4SM904GMMA25MMA_64x32x16_F32F16F16_SSILNSO_5MajorE0ELSQ_0ELNSO_7ScaleInE1ELSR_1EEEEEENS4_6LayoutISD_NS5_IJSC_NSA_ILi0EEESV_EEEEENS5_IJNS4_10UnderscoreESY_SY_EEEEENS4_13SM90_TMA_LOADENS4_14ComposedLayoutINS4_7SwizzleILi2ELi4ELi3EEENS4_18smem_ptr_flag_bitsILi16EEENSU_INS5_IJNSA_ILi8EEESH_EEENS5_IJSH_SC_EEEEEEEvNS4_8identityENS4_23SM90_TMA_LOAD_MULTICASTES1B_vS1C_EENS_8epilogue10collective6detail29Sm90TmaWarpSpecializedAdapterINS1G_15DefaultEpilogueISJ_SK_SK_NS1F_6thread17LinearCombinationISJ_Li1EffLNS1K_9ScaleType4KindE0ELNS_15FloatRoundStyleE2ESJ_EENS1_15EpilogueDefaultEEEEEvvEEEEvNT_6ParamsE)
        /*0020*/ 	.word	0x00000000
.L_19:


//--------------------- .nv.compat                --------------------------
	.section	.nv.compat,"",@"SHT_CUDA_COMPAT_INFO"
	.align	4
        /*0000*/ 	.byte	0x02, 0x09, 0x01, 0x00, 0x02, 0x02, 0x04, 0x00, 0x02, 0x05, 0x05, 0x00, 0x03, 0x07, 0x01, 0x01
        /*0010*/ 	.byte	0x02, 0x03, 0x01, 0x00, 0x02, 0x06, 0x01, 0x00, 0x04, 0x0b, 0x08, 0x00, 0x00, 0x00, 0x00, 0x00
        /*0020*/ 	.byte	0x00, 0x00, 0x00, 0x00


//--------------------- .nv.info._ZN7cutlass13device_kernelINS_4gemm6kernel13GemmUniversalIN4cute5tupleIJiiiiEEENS1_10collective13CollectiveMmaINS1_34MainloopSm90TmaGmmaWarpSpecializedILi12ENS5_IJNS4_1CILi2EEENSA_ILi1EEESC_EEENS1_35KernelTmaWarpSpecializedCooperativeEEENS5_IJNSA_ILi256EEENSA_ILi32EEESH_EEENS_6half_tENS5_IJlSC_lEEESJ_SK_NS4_8TiledMMAINS4_8MMA_AtomIJNS4_4SM904GMMA25MMA_64x32x16_F32F16F16_SSILNSO_5MajorE0ELSQ_0ELNSO_7ScaleInE1ELSR_1EEEEEENS4_6LayoutISD_NS5_IJSC_NSA_ILi0EEESV_EEEEENS5_IJNS4_10UnderscoreESY_SY_EEEEENS4_13SM90_TMA_LOADENS4_14ComposedLayoutINS4_7SwizzleILi2ELi4ELi3EEENS4_18smem_ptr_flag_bitsILi16EEENSU_INS5_IJNSA_ILi8EEESH_EEENS5_IJSH_SC_EEEEEEEvNS4_8identityENS4_23SM90_TMA_LOAD_MULTICASTES1B_vS1C_EENS_8epilogue10collective6detail29Sm90TmaWarpSpecializedAdapterINS1G_15DefaultEpilogueISJ_SK_SK_NS1F_6thread17LinearCombinationISJ_Li1EffLNS1K_9ScaleType4KindE0ELNS_15FloatRoundStyleE2ESJ_EENS1_15EpilogueDefaultEEEEEvvEEEEvNT_6ParamsE --------------------------
	.section	.nv.info._ZN7cutlass13device_kernelINS_4gemm6kernel13GemmUniversalIN4cute5tupleIJiiiiEEENS1_10collective13CollectiveMmaINS1_34MainloopSm90TmaGmmaWarpSpecializedILi12ENS5_IJNS4_1CILi2EEENSA_ILi1EEESC_EEENS1_35KernelTmaWarpSpecializedCooperativeEEENS5_IJNSA_ILi256EEENSA_ILi32EEESH_EEENS_6half_tENS5_IJlSC_lEEESJ_SK_NS4_8TiledMMAINS4_8MMA_AtomIJNS4_4SM904GMMA25MMA_64x32x16_F32F16F16_SSILNSO_5MajorE0ELSQ_0ELNSO_7ScaleInE1ELSR_1EEEEEENS4_6LayoutISD_NS5_IJSC_NSA_ILi0EEESV_EEEEENS5_IJNS4_10UnderscoreESY_SY_EEEEENS4_13SM90_TMA_LOADENS4_14ComposedLayoutINS4_7SwizzleILi2ELi4ELi3EEENS4_18smem_ptr_flag_bitsILi16EEENSU_INS5_IJNSA_ILi8EEESH_EEENS5_IJSH_SC_EEEEEEEvNS4_8identityENS4_23SM90_TMA_LOAD_MULTICASTES1B_vS1C_EENS_8epilogue10collective6detail29Sm90TmaWarpSpecializedAdapterINS1G_15DefaultEpilogueISJ_SK_SK_NS1F_6thread17LinearCombinationISJ_Li1EffLNS1K_9ScaleType4KindE0ELNS_15FloatRoundStyleE2ESJ_EENS1_15EpilogueDefaultEEEEEvvEEEEvNT_6ParamsE,"",@"SHT_CUDA_INFO"
	.sectionflags	@""
	.align	4


	//----- nvinfo : EIATTR_CUDA_API_VERSION
	.align		4
        /*0000*/ 	.byte	0x04, 0x37
        /*0002*/ 	.short	(.L_21 - .L_20)
.L_20:
        /*0004*/ 	.word	0x00000082


	//----- nvinfo : EIATTR_KPARAM_INFO
	.align		4
.L_21:
        /*0008*/ 	.byte	0x04, 0x17
        /*000a*/ 	.short	(.L_23 - .L_22)
.L_22:
        /*000c*/ 	.word	0x00000000
        /*0010*/ 	.short	0x0000
        /*0012*/ 	.short	0x0070
        /*0014*/ 	.byte	0x00, 0xf0, 0x01, 0x10


	//----- nvinfo : EIATTR_SPARSE_MMA_MASK
	.align		4
.L_23:
        /*0018*/ 	.byte	0x03, 0x50
        /*001a*/ 	.short	0x0000


	//----- nvinfo : EIATTR_MAXREG_COUNT
	.align		4
        /*001c*/ 	.byte	0x03, 0x1b
        /*001e*/ 	.short	0x00a8


	//----- nvinfo : EIATTR_NUM_BARRIERS
	.align		4
        /*0020*/ 	.byte	0x02, 0x4c
        /*0022*/ 	.byte	0x01
	.zero		1


	//----- nvinfo : EIATTR_EXTERNS
	.align		4
        /*0024*/ 	.byte	0x04, 0x0f
        /*0026*/ 	.short	(.L_25 - .L_24)


	//   ....[0]....
	.align		4
.L_24:
        /*0028*/ 	.word	index@(__assertfail)


	//----- nvinfo : EIATTR_MERCURY_ISA_VERSION
	.align		4
.L_25:
        /*002c*/ 	.byte	0x03, 0x5f
        /*002e*/ 	.short	0x0101


	//----- nvinfo : EIATTR_INT_WARP_WIDE_INSTR_OFFSETS
	.align		4
        /*0030*/ 	.byte	0x04, 0x31
        /*0032*/ 	.short	(.L_27 - .L_26)


	//   ....[0]....
.L_26:
        /*0034*/ 	.word	0x000005c0


	//   ....[1]....
        /*0038*/ 	.word	0x000005f0


	//   ....[2]....
        /*003c*/ 	.word	0x000007b0


	//   ....[3]....
        /*0040*/ 	.word	0x00002020


	//----- nvinfo : EIATTR_COOP_GROUP_MASK_REGIDS
	.align		4
.L_27:
        /*0044*/ 	.byte	0x04, 0x29
        /*0046*/ 	.short	(.L_29 - .L_28)


	//   ....[0]....
.L_28:
        /*0048*/ 	.word	0xffffffff


	//   ....[1]....
        /*004c*/ 	.word	0xffffffff


	//   ....[2]....
        /*0050*/ 	.word	0xffffffff


	//   ....[3]....
        /*0054*/ 	.word	0xffffffff


	//   ....[4]....
        /*0058*/ 	.word	0xffffffff


	//   ....[5]....
        /*005c*/ 	.word	0xffffffff


	//----- nvinfo : EIATTR_COOP_GROUP_INSTR_OFFSETS
	.align		4
.L_29:
        /*0060*/ 	.byte	0x04, 0x28
        /*0062*/ 	.short	(.L_31 - .L_30)


	//   ....[0]....
.L_30:
        /*0064*/ 	.word	0x00000060


	//   ....[1]....
        /*0068*/ 	.word	0x00000070


	//   ....[2]....
        /*006c*/ 	.word	0x00000130


	//   ....[3]....
        /*0070*/ 	.word	0x00000400


	//   ....[4]....
        /*0074*/ 	.word	0x00000930


	//   ....[5]....
        /*0078*/ 	.word	0x000015e0


	//----- nvinfo : EIATTR_REG_RECONFIG
	.align		4
.L_31:
        /*007c*/ 	.byte	0x01, 0x54
	.zero		2


	//----- nvinfo : EIATTR_SYSCALL_OFFSETS
	.align		4
        /*0080*/ 	.byte	0x04, 0x46
        /*0082*/ 	.short	(.L_33 - .L_32)


	//   ....[0]....
.L_32:
        /*0084*/ 	.word	0x000017d0


	//----- nvinfo : EIATTR_MBARRIER_INSTR_OFFSETS
	.align		4
.L_33:
        /*0088*/ 	.byte	0x04, 0x39
        /*008a*/ 	.short	(.L_35 - .L_34)


	//   ....[0]....
.L_34:
        /*008c*/ 	.word	0x00000250
        /*0090*/ 	.word	0x000000ff
        /*0094*/ 	.word	0x00000000
        /*0098*/ 	.short	0x0100
        /*009a*/ 	.byte	0x08
	.zero		1


	//   ....[1]....
        /*009c*/ 	.word	0x00000260
        /*00a0*/ 	.word	0x000000ff
        /*00a4*/ 	.word	0x00000060
        /*00a8*/ 	.short	0x0100
        /*00aa*/ 	.byte	0x08
	.zero		1


	//   ....[2]....
        /*00ac*/ 	.word	0x00000270
        /*00b0*/ 	.word	0x000000ff
        /*00b4*/ 	.word	0x00000008
        /*00b8*/ 	.short	0x0100
        /*00ba*/ 	.byte	0x08
	.zero		1


	//   ....[3]....
        /*00bc*/ 	.word	0x00000280
        /*00c0*/ 	.word	0x000000ff
        /*00c4*/ 	.word	0x00000068
        /*00c8*/ 	.short	0x0100
        /*00ca*/ 	.byte	0x08
	.zero		1


	//   ....[4]....
        /*00cc*/ 	.word	0x00000290
        /*00d0*/ 	.word	0x000000ff
        /*00d4*/ 	.word	0x00000010
        /*00d8*/ 	.short	0x0100
        /*00da*/ 	.byte	0x08
	.zero		1


	//   ....[5]....
        /*00dc*/ 	.word	0x000002a0
        /*00e0*/ 	.word	0x000000ff
        /*00e4*/ 	.word	0x00000070
        /*00e8*/ 	.short	0x0100
        /*00ea*/ 	.byte	0x08
	.zero		1


	//   ....[6]....
        /*00ec*/ 	.word	0x000002b0
        /*00f0*/ 	.word	0x000000ff
        /*00f4*/ 	.word	0x00000018
        /*00f8*/ 	.short	0x0100
        /*00fa*/ 	.byte	0x08
	.zero		1


	//   ....[7]....
        /*00fc*/ 	.word	0x000002c0
        /*0100*/ 	.word	0x000000ff
        /*0104*/ 	.word	0x00000078
        /*0108*/ 	.short	0x0100
        /*010a*/ 	.byte	0x08
	.zero		1


	//   ....[8]....
        /*010c*/ 	.word	0x000002d0
        /*0110*/ 	.word	0x000000ff
        /*0114*/ 	.word	0x00000020
        /*0118*/ 	.short	0x0100
        /*011a*/ 	.byte	0x08
	.zero		1


	//   ....[9]....
        /*011c*/ 	.word	0x000002e0
        /*0120*/ 	.word	0x000000ff
        /*0124*/ 	.word	0x00000080
        /*0128*/ 	.short	0x0100
        /*012a*/ 	.byte	0x08
	.zero		1


	//   ....[10]....
        /*012c*/ 	.word	0x000002f0
        /*0130*/ 	.word	0x000000ff
        /*0134*/ 	.word	0x00000028
        /*0138*/ 	.short	0x0100
        /*013a*/ 	.byte	0x08
	.zero		1


	//   ....[11]....
        /*013c*/ 	.word	0x00000300
        /*0140*/ 	.word	0x000000ff
        /*0144*/ 	.word	0x00000088
        /*0148*/ 	.short	0x0100
        /*014a*/ 	.byte	0x08
	.zero		1


	//   ....[12]....
        /*014c*/ 	.word	0x00000310
        /*0150*/ 	.word	0x000000ff
        /*0154*/ 	.word	0x00000030
        /*0158*/ 	.short	0x0100
        /*015a*/ 	.byte	0x08
	.zero		1


	//   ....[13]....
        /*015c*/ 	.word	0x00000320
        /*0160*/ 	.word	0x000000ff
        /*0164*/ 	.word	0x00000090
        /*0168*/ 	.short	0x0100
        /*016a*/ 	.byte	0x08
	.zero		1


	//   ....[14]....
        /*016c*/ 	.word	0x00000330
        /*0170*/ 	.word	0x000000ff
        /*0174*/ 	.word	0x00000038
        /*0178*/ 	.short	0x0100
        /*017a*/ 	.byte	0x08
	.zero		1


	//   ....[15]....
        /*017c*/ 	.word	0x00000340
        /*0180*/ 	.word	0x000000ff
        /*0184*/ 	.word	0x00000098
        /*0188*/ 	.short	0x0100
        /*018a*/ 	.byte	0x08
	.zero		1


	//   ....[16]....
        /*018c*/ 	.word	0x00000350
        /*0190*/ 	.word	0x000000ff
        /*0194*/ 	.word	0x00000040
        /*0198*/ 	.short	0x0100
        /*019a*/ 	.byte	0x08
	.zero		1


	//   ....[17]....
        /*019c*/ 	.word	0x00000360
        /*01a0*/ 	.word	0x000000ff
        /*01a4*/ 	.word	0x000000a0
        /*01a8*/ 	.short	0x0100
        /*01aa*/ 	.byte	0x08
	.zero		1


	//   ....[18]....
        /*01ac*/ 	.word	0x00000370
        /*01b0*/ 	.word	0x000000ff
        /*01b4*/ 	.word	0x00000048
        /*01b8*/ 	.short	0x0100
        /*01ba*/ 	.byte	0x08
	.zero		1


	//   ....[19]....
        /*01bc*/ 	.word	0x00000380
        /*01c0*/ 	.word	0x000000ff
        /*01c4*/ 	.word	0x000000a8
        /*01c8*/ 	.short	0x0100
        /*01ca*/ 	.byte	0x08
	.zero		1


	//   ....[20]....
        /*01cc*/ 	.word	0x00000390
        /*01d0*/ 	.word	0x000000ff
        /*01d4*/ 	.word	0x00000050
        /*01d8*/ 	.short	0x0100
        /*01da*/ 	.byte	0x08
	.zero		1


	//   ....[21]....
        /*01dc*/ 	.word	0x000003a0
        /*01e0*/ 	.word	0x000000ff
        /*01e4*/ 	.word	0x000000b0
        /*01e8*/ 	.short	0x0100
        /*01ea*/ 	.byte	0x08
	.zero		1


	//   ....[22]....
        /*01ec*/ 	.word	0x000003b0
        /*01f0*/ 	.word	0x000000ff
        /*01f4*/ 	.word	0x00000058
        /*01f8*/ 	.short	0x0100
        /*01fa*/ 	.byte	0x08
	.zero		1


	//   ....[23]....
        /*01fc*/ 	.word	0x000003c0
        /*0200*/ 	.word	0x000000ff
        /*0204*/ 	.word	0x000000b8
        /*0208*/ 	.short	0x0100
        /*020a*/ 	.byte	0x08
	.zero		1


	//   ....[24]....
        /*020c*/ 	.word	0x00000840
        /*0210*/ 	.word	0x000000ff
        /*0214*/ 	.word	0x000000d0
        /*0218*/ 	.short	0x0100
        /*021a*/ 	.byte	0x06
	.zero		1


	//   ....[25]....
        /*021c*/ 	.word	0x000008d0
        /*0220*/ 	.word	0x000000ff
        /*0224*/ 	.word	0x000000d8
        /*0228*/ 	.short	0x0100
        /*022a*/ 	.byte	0x06
	.zero		1


	//   ....[26]....
        /*022c*/ 	.word	0x00001890
        /*0230*/ 	.word	0x00000003
        /*0234*/ 	.word	0x00000000
        /*0238*/ 	.short	0x010a
        /*023a*/ 	.byte	0x3f
	.zero		1


	//   ....[27]....
        /*023c*/ 	.word	0x000018f0
        /*0240*/ 	.word	0x00000003
        /*0244*/ 	.word	0x00000000
        /*0248*/ 	.short	0x010a
        /*024a*/ 	.byte	0x3f
	.zero		1


	//   ....[28]....
        /*024c*/ 	.word	0x00001c50
        /*0250*/ 	.word	0x00000005
        /*0254*/ 	.word	0x00000000
        /*0258*/ 	.short	0x010a
        /*025a*/ 	.byte	0x3f
	.zero		1


	//   ....[29]....
        /*025c*/ 	.word	0x00001c90
        /*0260*/ 	.word	0x00000005
        /*0264*/ 	.word	0x00000000
        /*0268*/ 	.short	0x010a
        /*026a*/ 	.byte	0x3f
	.zero		1


	//   ....[30]....
        /*026c*/ 	.word	0x00001ed0
        /*0270*/ 	.word	0x00000004
        /*0274*/ 	.word	0x00000000
        /*0278*/ 	.short	0x0101
        /*027a*/ 	.byte	0x3f
	.zero		1


	//   ....[31]....
        /*027c*/ 	.word	0x000020c0
        /*0280*/ 	.word	0x00000000
        /*0284*/ 	.word	0x00000000
        /*0288*/ 	.short	0x0101
        /*028a*/ 	.byte	0x3f
	.zero		1


	//   ....[32]....
        /*028c*/ 	.word	0x00005660
        /*0290*/ 	.word	0x00000017
        /*0294*/ 	.word	0x00000060
        /*0298*/ 	.short	0x010a
        /*029a*/ 	.byte	0x3f
	.zero		1


	//   ....[33]....
        /*029c*/ 	.word	0x000059e0
        /*02a0*/ 	.word	0x00000006
        /*02a4*/ 	.word	0x000000d8
        /*02a8*/ 	.short	0x0101
        /*02aa*/ 	.byte	0x3f
	.zero		1


	//   ....[34]....
        /*02ac*/ 	.word	0x00006130
        /*02b0*/ 	.word	0x00000007
        /*02b4*/ 	.word	0x00000000
        /*02b8*/ 	.short	0x010a
        /*02ba*/ 	.byte	0x3f
	.zero		1


	//   ....[35]....
        /*02bc*/ 	.word	0x000061b0
        /*02c0*/ 	.word	0x00000006
        /*02c4*/ 	.word	0x00000000
        /*02c8*/ 	.short	0x010a
        /*02ca*/ 	.byte	0x3f
	.zero		1


	//   ....[36]....
        /*02cc*/ 	.word	0x00006240
        /*02d0*/ 	.word	0x00000007
        /*02d4*/ 	.word	0x00000000
        /*02d8*/ 	.short	0x010a
        /*02da*/ 	.byte	0x3f
	.zero		1


	//   ....[37]....
        /*02dc*/ 	.word	0x000062d0
        /*02e0*/ 	.word	0x00000006
        /*02e4*/ 	.word	0x00000000
        /*02e8*/ 	.short	0x010a
        /*02ea*/ 	.byte	0x3f
	.zero		1


	//   ....[38]....
        /*02ec*/ 	.word	0x00006360
        /*02f0*/ 	.word	0x00000007
        /*02f4*/ 	.word	0x00000000
        /*02f8*/ 	.short	0x010a
        /*02fa*/ 	.byte	0x3f
	.zero		1


	//   ....[39]....
        /*02fc*/ 	.word	0x000063f0
        /*0300*/ 	.word	0x00000006
        /*0304*/ 	.word	0x00000000
        /*0308*/ 	.short	0x010a
        /*030a*/ 	.byte	0x3f
	.zero		1


	//   ....[40]....
        /*030c*/ 	.word	0x00006480
        /*0310*/ 	.word	0x00000007
        /*0314*/ 	.word	0x00000000
        /*0318*/ 	.short	0x010a
        /*031a*/ 	.byte	0x3f
	.zero		1


	//   ....[41]....
        /*031c*/ 	.word	0x00006510
        /*0320*/ 	.word	0x00000006
        /*0324*/ 	.word	0x00000000
        /*0328*/ 	.short	0x010a
        /*032a*/ 	.byte	0x3f
	.zero		1


	//   ....[42]....
        /*032c*/ 	.word	0x000065a0
        /*0330*/ 	.word	0x00000007
        /*0334*/ 	.word	0x00000000
        /*0338*/ 	.short	0x010a
        /*033a*/ 	.byte	0x3f
	.zero		1


	//   ....[43]....
        /*033c*/ 	.word	0x00006630
        /*0340*/ 	.word	0x00000006
        /*0344*/ 	.word	0x00000000
        /*0348*/ 	.short	0x010a
        /*034a*/ 	.byte	0x3f
	.zero		1


	//   ....[44]....
        /*034c*/ 	.word	0x000066c0
        /*0350*/ 	.word	0x00000007
        /*0354*/ 	.word	0x00000000
        /*0358*/ 	.short	0x010a
        /*035a*/ 	.byte	0x3f
	.zero		1


	//   ....[45]....
        /*035c*/ 	.word	0x00006750
        /*0360*/ 	.word	0x00000005
        /*0364*/ 	.word	0x00000000
        /*0368*/ 	.short	0x010a
        /*036a*/ 	.byte	0x3f
	.zero		1


	//   ....[46]....
        /*036c*/ 	.word	0x000067b0
        /*0370*/ 	.word	0x00000003
        /*0374*/ 	.word	0x00000000
        /*0378*/ 	.short	0x010a
        /*037a*/ 	.byte	0x3f
	.zero		1


	//   ....[47]....
        /*037c*/ 	.word	0x00006800
        /*0380*/ 	.word	0x00000005
        /*0384*/ 	.word	0x00000000
        /*0388*/ 	.short	0x010a
        /*038a*/ 	.byte	0x3f
	.zero		1


	//   ....[48]....
        /*038c*/ 	.word	0x000068d0
        /*0390*/ 	.word	0x00000017
        /*0394*/ 	.word	0x00000060
        /*0398*/ 	.short	0x010a
        /*039a*/ 	.byte	0x3f
	.zero		1


	//   ....[49]....
        /*039c*/ 	.word	0x000069a0
        /*03a0*/ 	.word	0x00000007
        /*03a4*/ 	.word	0x00000000
        /*03a8*/ 	.short	0x010a
        /*03aa*/ 	.byte	0x3f
	.zero		1


	//   ....[50]....
        /*03ac*/ 	.word	0x000069f0
        /*03b0*/ 	.word	0x00000006
        /*03b4*/ 	.word	0x00000000
        /*03b8*/ 	.short	0x010a
        /*03ba*/ 	.byte	0x3f
	.zero		1


	//   ....[51]....
        /*03bc*/ 	.word	0x00006a40
        /*03c0*/ 	.word	0x00000007
        /*03c4*/ 	.word	0x00000000
        /*03c8*/ 	.short	0x010a
        /*03ca*/ 	.byte	0x3f
	.zero		1


	//   ....[52]....
        /*03cc*/ 	.word	0x00006a90
        /*03d0*/ 	.word	0x00000006
        /*03d4*/ 	.word	0x00000000
        /*03d8*/ 	.short	0x010a
        /*03da*/ 	.byte	0x3f
	.zero		1


	//   ....[53]....
        /*03dc*/ 	.word	0x00006ae0
        /*03e0*/ 	.word	0x00000007
        /*03e4*/ 	.word	0x00000000
        /*03e8*/ 	.short	0x010a
        /*03ea*/ 	.byte	0x3f
	.zero		1


	//   ....[54]....
        /*03ec*/ 	.word	0x00006b30
        /*03f0*/ 	.word	0x00000006
        /*03f4*/ 	.word	0x00000000
        /*03f8*/ 	.short	0x010a
        /*03fa*/ 	.byte	0x3f
	.zero		1


	//   ....[55]....
        /*03fc*/ 	.word	0x00006b80
        /*0400*/ 	.word	0x00000007
        /*0404*/ 	.word	0x00000000
        /*0408*/ 	.short	0x010a
        /*040a*/ 	.byte	0x3f
	.zero		1


	//   ....[56]....
        /*040c*/ 	.word	0x00006bd0
        /*0410*/ 	.word	0x00000006
        /*0414*/ 	.word	0x00000000
        /*0418*/ 	.short	0x010a
        /*041a*/ 	.byte	0x3f
	.zero		1


	//   ....[57]....
        /*041c*/ 	.word	0x00006c20
        /*0420*/ 	.word	0x00000007
        /*0424*/ 	.word	0x00000000
        /*0428*/ 	.short	0x010a
        /*042a*/ 	.byte	0x3f
	.zero		1


	//   ....[58]....
        /*042c*/ 	.word	0x00006c70
        /*0430*/ 	.word	0x00000006
        /*0434*/ 	.word	0x00000000
        /*0438*/ 	.short	0x010a
        /*043a*/ 	.byte	0x3f
	.zero		1


	//   ....[59]....
        /*043c*/ 	.word	0x00006cc0
        /*0440*/ 	.word	0x00000007
        /*0444*/ 	.word	0x00000000
        /*0448*/ 	.short	0x010a
        /*044a*/ 	.byte	0x3f
	.zero		1


	//----- nvinfo : EIATTR_NUM_MBARRIERS
	.align		4
.L_35:
        /*044c*/ 	.byte	0x03, 0x38
        /*044e*/ 	.short	0x001a


	//----- nvinfo : EIATTR_EXIT_INSTR_OFFSETS
	.align		4
        /*0450*/ 	.byte	0x04, 0x1c
        /*0452*/ 	.short	(.L_37 - .L_36)


	//   ....[0]....
.L_36:
        /*0454*/ 	.word	0x00000b00


	//   ....[1]....
        /*0458*/ 	.word	0x00001320


	//   ....[2]....
        /*045c*/ 	.word	0x00004de0


	//   ....[3]....
        /*0460*/ 	.word	0x00005340


	//   ....[4]....
        /*0464*/ 	.word	0x000067a0


	//----- nvinfo : EIATTR_MAX_THREADS
	.align		4
.L_37:
        /*0468*/ 	.byte	0x04, 0x05
        /*046a*/ 	.short	(.L_39 - .L_38)
.L_38:
        /*046c*/ 	.word	0x00000180
        /*0470*/ 	.word	0x00000001
        /*0474*/ 	.word	0x00000001


	//----- nvinfo : EIATTR_CRS_STACK_SIZE
	.align		4
.L_39:
        /*0478*/ 	.byte	0x04, 0x1e
        /*047a*/ 	.short	(.L_41 - .L_40)
.L_40:
        /*047c*/ 	.word	0x00000000


	//----- nvinfo : EIATTR_CBANK_PARAM_SIZE
	.align		4
.L_41:
        /*0480*/ 	.byte	0x03, 0x19
        /*0482*/ 	.short	0x0470


	//----- nvinfo : EIATTR_PARAM_CBANK
	.align		4
        /*0484*/ 	.byte	0x04, 0x0a
        /*0486*/ 	.short	(.L_43 - .L_42)
	.align		4
.L_42:
        /*0488*/ 	.word	index@(.nv.constant0._ZN7cutlass13device_kernelINS_4gemm6kernel13GemmUniversalIN4cute5tupleIJiiiiEEENS1_10collective13CollectiveMmaINS1_34MainloopSm90TmaGmmaWarpSpecializedILi12ENS5_IJNS4_1CILi2EEENSA_ILi1EEESC_EEENS1_35KernelTmaWarpSpecializedCooperativeEEENS5_IJNSA_ILi256EEENSA_ILi32EEESH_EEENS_6half_tENS5_IJlSC_lEEESJ_SK_NS4_8TiledMMAINS4_8MMA_AtomIJNS4_4SM904GMMA25MMA_64x32x16_F32F16F16_SSILNSO_5MajorE0ELSQ_0ELNSO_7ScaleInE1ELSR_1EEEEEENS4_6LayoutISD_NS5_IJSC_NSA_ILi0EEESV_EEEEENS5_IJNS4_10UnderscoreESY_SY_EEEEENS4_13SM90_TMA_LOADENS4_14ComposedLayoutINS4_7SwizzleILi2ELi4ELi3EEENS4_18smem_ptr_flag_bitsILi16EEENSU_INS5_IJNSA_ILi8EEESH_EEENS5_IJSH_SC_EEEEEEEvNS4_8identityENS4_23SM90_TMA_LOAD_MULTICASTES1B_vS1C_EENS_8epilogue10collective6detail29Sm90TmaWarpSpecializedAdapterINS1G_15DefaultEpilogueISJ_SK_SK_NS1F_6thread17LinearCombinationISJ_Li1EffLNS1K_9ScaleType4KindE0ELNS_15FloatRoundStyleE2ESJ_EENS1_15EpilogueDefaultEEEEEvvEEEEvNT_6ParamsE)
        /*048c*/ 	.short	0x0210
        /*048e*/ 	.short	0x0470


	//----- nvinfo : EIATTR_SW_WAR
	.align		4
.L_43:
        /*0490*/ 	.byte	0x04, 0x36
        /*0492*/ 	.short	(.L_45 - .L_44)
.L_44:
        /*0494*/ 	.word	0x00000008
.L_45:


//--------------------- .nv.callgraph             --------------------------
	.section	.nv.callgraph,"",@"SHT_CUDA_CALLGRAPH"
	.align	4
	.sectionentsize	8
	.align		4
        /*0000*/ 	.word	0x00000000
	.align		4
        /*0004*/ 	.word	0xffffffff
	.align		4
        /*0008*/ 	.word	index@(_ZN7cutlass13device_kernelINS_4gemm6kernel13GemmUniversalIN4cute5tupleIJiiiiEEENS1_10collective13CollectiveMmaINS1_34MainloopSm90TmaGmmaWarpSpecializedILi12ENS5_IJNS4_1CILi2EEENSA_ILi1EEESC_EEENS1_35KernelTmaWarpSpecializedCooperativeEEENS5_IJNSA_ILi256EEENSA_ILi32EEESH_EEENS_6half_tENS5_IJlSC_lEEESJ_SK_NS4_8TiledMMAINS4_8MMA_AtomIJNS4_4SM904GMMA25MMA_64x32x16_F32F16F16_SSILNSO_5MajorE0ELSQ_0ELNSO_7ScaleInE1ELSR_1EEEEEENS4_6LayoutISD_NS5_IJSC_NSA_ILi0EEESV_EEEEENS5_IJNS4_10UnderscoreESY_SY_EEEEENS4_13SM90_TMA_LOADENS4_14ComposedLayoutINS4_7SwizzleILi2ELi4ELi3EEENS4_18smem_ptr_flag_bitsILi16EEENSU_INS5_IJNSA_ILi8EEESH_EEENS5_IJSH_SC_EEEEEEEvNS4_8identityENS4_23SM90_TMA_LOAD_MULTICASTES1B_vS1C_EENS_8epilogue10collective6detail29Sm90TmaWarpSpecializedAdapterINS1G_15DefaultEpilogueISJ_SK_SK_NS1F_6thread17LinearCombinationISJ_Li1EffLNS1K_9ScaleType4KindE0ELNS_15FloatRoundStyleE2ESJ_EENS1_15EpilogueDefaultEEEEEvvEEEEvNT_6ParamsE)
	.align		4
        /*000c*/ 	.word	index@(__assertfail)
	.align		4
        /*0010*/ 	.word	0x00000000
	.align		4
        /*0014*/ 	.word	0xfffffffe
	.align		4
        /*0018*/ 	.word	0x00000000
	.align		4
        /*001c*/ 	.word	0xfffffffd
	.align		4
        /*0020*/ 	.word	0x00000000
	.align		4
        /*0024*/ 	.word	0xfffffffc


//--------------------- .nv.constant4             --------------------------
	.section	.nv.constant4,"a",@progbits
	.align	8
	.align		8
.nv.constant4:
        /*0000*/ 	.dword	__assertfail
	.align		8
        /*0008*/ 	.dword	__unnamed_1
	.align		8
        /*0010*/ 	.dword	_ZN40_INTERNAL_41540fa9_4_k_cu_28b5077a_128634cuda3std3__45__cpo5beginE
	.align		8
        /*0018*/ 	.dword	_ZN40_INTERNAL_41540fa9_4_k_cu_28b5077a_128634cuda3std3__45__cpo3endE
	.align		8
        /*0020*/ 	.dword	_ZN40_INTERNAL_41540fa9_4_k_cu_28b5077a_128634cuda3std3__45__cpo6cbeginE
	.align		8
        /*0028*/ 	.dword	_ZN40_INTERNAL_41540fa9_4_k_cu_28b5077a_128634cuda3std3__45__cpo4cendE
	.align		8
        /*0030*/ 	.dword	_ZN40_INTERNAL_41540fa9_4_k_cu_28b5077a_128634cuda3std3__442_GLOBAL__N__41540fa9_4_k_cu_28b5077a_128636ignoreE
	.align		8
        /*0038*/ 	.dword	_ZN40_INTERNAL_41540fa9_4_k_cu_28b5077a_128634cuda3std3__419piecewise_constructE
	.align		8
        /*0040*/ 	.dword	_ZN40_INTERNAL_41540fa9_4_k_cu_28b5077a_128634cuda3std3__48in_placeE
	.align		8
        /*0048*/ 	.dword	_ZN40_INTERNAL_41540fa9_4_k_cu_28b5077a_128634cuda3std6ranges3__45__cpo4swapE
	.align		8
        /*0050*/ 	.dword	_ZN40_INTERNAL_41540fa9_4_k_cu_28b5077a_128634cuda3std6ranges3__45__cpo9iter_moveE
	.align		8
        /*0058*/ 	.dword	_ZN40_INTERNAL_41540fa9_4_k_cu_28b5077a_128634cute7productE
	.align		8
        /*0060*/ 	.dword	_ZN40_INTERNAL_41540fa9_4_k_cu_28b5077a_128634cute1_E
	.align		8
        /*0068*/ 	.dword	$str$22
	.align		8
        /*0070*/ 	.dword	$str$23


//--------------------- .text._ZN7cutlass13device_kernelINS_4gemm6kernel13GemmUniversalIN4cute5tupleIJiiiiEEENS1_10collective13CollectiveMmaINS1_34MainloopSm90TmaGmmaWarpSpecializedILi12ENS5_IJNS4_1CILi2EEENSA_ILi1EEESC_EEENS1_35KernelTmaWarpSpecializedCooperativeEEENS5_IJNSA_ILi256EEENSA_ILi32EEESH_EEENS_6half_tENS5_IJlSC_lEEESJ_SK_NS4_8TiledMMAINS4_8MMA_AtomIJNS4_4SM904GMMA25MMA_64x32x16_F32F16F16_SSILNSO_5MajorE0ELSQ_0ELNSO_7ScaleInE1ELSR_1EEEEEENS4_6LayoutISD_NS5_IJSC_NSA_ILi0EEESV_EEEEENS5_IJNS4_10UnderscoreESY_SY_EEEEENS4_13SM90_TMA_LOADENS4_14ComposedLayoutINS4_7SwizzleILi2ELi4ELi3EEENS4_18smem_ptr_flag_bitsILi16EEENSU_INS5_IJNSA_ILi8EEESH_EEENS5_IJSH_SC_EEEEEEEvNS4_8identityENS4_23SM90_TMA_LOAD_MULTICASTES1B_vS1C_EENS_8epilogue10collective6detail29Sm90TmaWarpSpecializedAdapterINS1G_15DefaultEpilogueISJ_SK_SK_NS1F_6thread17LinearCombinationISJ_Li1EffLNS1K_9ScaleType4KindE0ELNS_15FloatRoundStyleE2ESJ_EENS1_15EpilogueDefaultEEEEEvvEEEEvNT_6ParamsE --------------------------
	.section	.text._ZN7cutlass13device_kernelINS_4gemm6kernel13GemmUniversalIN4cute5tupleIJiiiiEEENS1_10collective13CollectiveMmaINS1_34MainloopSm90TmaGmmaWarpSpecializedILi12ENS5_IJNS4_1CILi2EEENSA_ILi1EEESC_EEENS1_35KernelTmaWarpSpecializedCooperativeEEENS5_IJNSA_ILi256EEENSA_ILi32EEESH_EEENS_6half_tENS5_IJlSC_lEEESJ_SK_NS4_8TiledMMAINS4_8MMA_AtomIJNS4_4SM904GMMA25MMA_64x32x16_F32F16F16_SSILNSO_5MajorE0ELSQ_0ELNSO_7ScaleInE1ELSR_1EEEEEENS4_6LayoutISD_NS5_IJSC_NSA_ILi0EEESV_EEEEENS5_IJNS4_10UnderscoreESY_SY_EEEEENS4_13SM90_TMA_LOADENS4_14ComposedLayoutINS4_7SwizzleILi2ELi4ELi3EEENS4_18smem_ptr_flag_bitsILi16EEENSU_INS5_IJNSA_ILi8EEESH_EEENS5_IJSH_SC_EEEEEEEvNS4_8identityENS4_23SM90_TMA_LOAD_MULTICASTES1B_vS1C_EENS_8epilogue10collective6detail29Sm90TmaWarpSpecializedAdapterINS1G_15DefaultEpilogueISJ_SK_SK_NS1F_6thread17LinearCombinationISJ_Li1EffLNS1K_9ScaleType4KindE0ELNS_15FloatRoundStyleE2ESJ_EENS1_15EpilogueDefaultEEEEEvvEEEEvNT_6ParamsE,"ax",@progbits
	.align	128
.text._ZN7cutlass13device_kernelINS_4gemm6kernel13GemmUniversalIN4cute5tupleIJiiiiEEENS1_10collective13CollectiveMmaINS1_34MainloopSm90TmaGmmaWarpSpecializedILi12ENS5_IJNS4_1CILi2EEENSA_ILi1EEESC_EEENS1_35KernelTmaWarpSpecializedCooperativeEEENS5_IJNSA_ILi256EEENSA_ILi32EEESH_EEENS_6half_tENS5_IJlSC_lEEESJ_SK_NS4_8TiledMMAINS4_8MMA_AtomIJNS4_4SM904GMMA25MMA_64x32x16_F32F16F16_SSILNSO_5MajorE0ELSQ_0ELNSO_7ScaleInE1ELSR_1EEEEEENS4_6LayoutISD_NS5_IJSC_NSA_ILi0EEESV_EEEEENS5_IJNS4_10UnderscoreESY_SY_EEEEENS4_13SM90_TMA_LOADENS4_14ComposedLayoutINS4_7SwizzleILi2ELi4ELi3EEENS4_18smem_ptr_flag_bitsILi16EEENSU_INS5_IJNSA_ILi8EEESH_EEENS5_IJSH_SC_EEEEEEEvNS4_8identityENS4_23SM90_TMA_LOAD_MULTICASTES1B_vS1C_EENS_8epilogue10collective6detail29Sm90TmaWarpSpecializedAdapterINS1G_15DefaultEpilogueISJ_SK_SK_NS1F_6thread17LinearCombinationISJ_Li1EffLNS1K_9ScaleType4KindE0ELNS_15FloatRoundStyleE2ESJ_EENS1_15EpilogueDefaultEEEEEvvEEEEvNT_6ParamsE:
        .type           _ZN7cutlass13device_kernelINS_4gemm6kernel13GemmUniversalIN4cute5tupleIJiiiiEEENS1_10collective13CollectiveMmaINS1_34MainloopSm90TmaGmmaWarpSpecializedILi12ENS5_IJNS4_1CILi2EEENSA_ILi1EEESC_EEENS1_35KernelTmaWarpSpecializedCooperativeEEENS5_IJNSA_ILi256EEENSA_ILi32EEESH_EEENS_6half_tENS5_IJlSC_lEEESJ_SK_NS4_8TiledMMAINS4_8MMA_AtomIJNS4_4SM904GMMA25MMA_64x32x16_F32F16F16_SSILNSO_5MajorE0ELSQ_0ELNSO_7ScaleInE1ELSR_1EEEEEENS4_6LayoutISD_NS5_IJSC_NSA_ILi0EEESV_EEEEENS5_IJNS4_10UnderscoreESY_SY_EEEEENS4_13SM90_TMA_LOADENS4_14ComposedLayoutINS4_7SwizzleILi2ELi4ELi3EEENS4_18smem_ptr_flag_bitsILi16EEENSU_INS5_IJNSA_ILi8EEESH_EEENS5_IJSH_SC_EEEEEEEvNS4_8identityENS4_23SM90_TMA_LOAD_MULTICASTES1B_vS1C_EENS_8epilogue10collective6detail29Sm90TmaWarpSpecializedAdapterINS1G_15DefaultEpilogueISJ_SK_SK_NS1F_6thread17LinearCombinationISJ_Li1EffLNS1K_9ScaleType4KindE0ELNS_15FloatRoundStyleE2ESJ_EENS1_15EpilogueDefaultEEEEEvvEEEEvNT_6ParamsE,@function
        .size           _ZN7cutlass13device_kernelINS_4gemm6kernel13GemmUniversalIN4cute5tupleIJiiiiEEENS1_10collective13CollectiveMmaINS1_34MainloopSm90TmaGmmaWarpSpecializedILi12ENS5_IJNS4_1CILi2EEENSA_ILi1EEESC_EEENS1_35KernelTmaWarpSpecializedCooperativeEEENS5_IJNSA_ILi256EEENSA_ILi32EEESH_EEENS_6half_tENS5_IJlSC_lEEESJ_SK_NS4_8TiledMMAINS4_8MMA_AtomIJNS4_4SM904GMMA25MMA_64x32x16_F32F16F16_SSILNSO_5MajorE0ELSQ_0ELNSO_7ScaleInE1ELSR_1EEEEEENS4_6LayoutISD_NS5_IJSC_NSA_ILi0EEESV_EEEEENS5_IJNS4_10UnderscoreESY_SY_EEEEENS4_13SM90_TMA_LOADENS4_14ComposedLayoutINS4_7SwizzleILi2ELi4ELi3EEENS4_18smem_ptr_flag_bitsILi16EEENSU_INS5_IJNSA_ILi8EEESH_EEENS5_IJSH_SC_EEEEEEEvNS4_8identityENS4_23SM90_TMA_LOAD_MULTICASTES1B_vS1C_EENS_8epilogue10collective6detail29Sm90TmaWarpSpecializedAdapterINS1G_15DefaultEpilogueISJ_SK_SK_NS1F_6thread17LinearCombinationISJ_Li1EffLNS1K_9ScaleType4KindE0ELNS_15FloatRoundStyleE2ESJ_EENS1_15EpilogueDefaultEEEEEvvEEEEvNT_6ParamsE,(.L_x_150 - _ZN7cutlass13device_kernelINS_4gemm6kernel13GemmUniversalIN4cute5tupleIJiiiiEEENS1_10collective13CollectiveMmaINS1_34MainloopSm90TmaGmmaWarpSpecializedILi12ENS5_IJNS4_1CILi2EEENSA_ILi1EEESC_EEENS1_35KernelTmaWarpSpecializedCooperativeEEENS5_IJNSA_ILi256EEENSA_ILi32EEESH_EEENS_6half_tENS5_IJlSC_lEEESJ_SK_NS4_8TiledMMAINS4_8MMA_AtomIJNS4_4SM904GMMA25MMA_64x32x16_F32F16F16_SSILNSO_5MajorE0ELSQ_0ELNSO_7ScaleInE1ELSR_1EEEEEENS4_6LayoutISD_NS5_IJSC_NSA_ILi0EEESV_EEEEENS5_IJNS4_10UnderscoreESY_SY_EEEEENS4_13SM90_TMA_LOADENS4_14ComposedLayoutINS4_7SwizzleILi2ELi4ELi3EEENS4_18smem_ptr_flag_bitsILi16EEENSU_INS5_IJNSA_ILi8EEESH_EEENS5_IJSH_SC_EEEEEEEvNS4_8identityENS4_23SM90_TMA_LOAD_MULTICASTES1B_vS1C_EENS_8epilogue10collective6detail29Sm90TmaWarpSpecializedAdapterINS1G_15DefaultEpilogueISJ_SK_SK_NS1F_6thread17LinearCombinationISJ_Li1EffLNS1K_9ScaleType4KindE0ELNS_15FloatRoundStyleE2ESJ_EENS1_15EpilogueDefaultEEEEEvvEEEEvNT_6ParamsE)
        .other          _ZN7cutlass13device_kernelINS_4gemm6kernel13GemmUniversalIN4cute5tupleIJiiiiEEENS1_10collective13CollectiveMmaINS1_34MainloopSm90TmaGmmaWarpSpecializedILi12ENS5_IJNS4_1CILi2EEENSA_ILi1EEESC_EEENS1_35KernelTmaWarpSpecializedCooperativeEEENS5_IJNSA_ILi256EEENSA_ILi32EEESH_EEENS_6half_tENS5_IJlSC_lEEESJ_SK_NS4_8TiledMMAINS4_8MMA_AtomIJNS4_4SM904GMMA25MMA_64x32x16_F32F16F16_SSILNSO_5MajorE0ELSQ_0ELNSO_7ScaleInE1ELSR_1EEEEEENS4_6LayoutISD_NS5_IJSC_NSA_ILi0EEESV_EEEEENS5_IJNS4_10UnderscoreESY_SY_EEEEENS4_13SM90_TMA_LOADENS4_14ComposedLayoutINS4_7SwizzleILi2ELi4ELi3EEENS4_18smem_ptr_flag_bitsILi16EEENSU_INS5_IJNSA_ILi8EEESH_EEENS5_IJSH_SC_EEEEEEEvNS4_8identityENS4_23SM90_TMA_LOAD_MULTICASTES1B_vS1C_EENS_8epilogue10collective6detail29Sm90TmaWarpSpecializedAdapterINS1G_15DefaultEpilogueISJ_SK_SK_NS1F_6thread17LinearCombinationISJ_Li1EffLNS1K_9ScaleType4KindE0ELNS_15FloatRoundStyleE2ESJ_EENS1_15EpilogueDefaultEEEEEvvEEEEvNT_6ParamsE,@"STO_CUDA_ENTRY STV_DEFAULT"
_ZN7cutlass13device_kernelINS_4gemm6kernel13GemmUniversalIN4cute5tupleIJiiiiEEENS1_10collective13CollectiveMmaINS1_34MainloopSm90TmaGmmaWarpSpecializedILi12ENS5_IJNS4_1CILi2EEENSA_ILi1EEESC_EEENS1_35KernelTmaWarpSpecializedCooperativeEEENS5_IJNSA_ILi256EEENSA_ILi32EEESH_EEENS_6half_tENS5_IJlSC_lEEESJ_SK_NS4_8TiledMMAINS4_8MMA_AtomIJNS4_4SM904GMMA25MMA_64x32x16_F32F16F16_SSILNSO_5MajorE0ELSQ_0ELNSO_7ScaleInE1ELSR_1EEEEEENS4_6LayoutISD_NS5_IJSC_NSA_ILi0EEESV_EEEEENS5_IJNS4_10UnderscoreESY_SY_EEEEENS4_13SM90_TMA_LOADENS4_14ComposedLayoutINS4_7SwizzleILi2ELi4ELi3EEENS4_18smem_ptr_flag_bitsILi16EEENSU_INS5_IJNSA_ILi8EEESH_EEENS5_IJSH_SC_EEEEEEEvNS4_8identityENS4_23SM90_TMA_LOAD_MULTICASTES1B_vS1C_EENS_8epilogue10collective6detail29Sm90TmaWarpSpecializedAdapterINS1G_15DefaultEpilogueISJ_SK_SK_NS1F_6thread17LinearCombinationISJ_Li1EffLNS1K_9ScaleType4KindE0ELNS_15FloatRoundStyleE2ESJ_EENS1_15EpilogueDefaultEEEEEvvEEEEvNT_6ParamsE:
[----:B------:R-:W0:Y:S01]  /*0000*/  LDC R1, c[0x0][0x28] ;  /* 0x00000a00ff017b82 */ /* 0x000e220000000800 */
[----:B------:R-:W1:Y:S01]  /*0010*/  S2R R64, SR_TID.X ;  /* 0x0000000000407919 */ /* 0x000e620000002100 */
[----:B------:R-:W-:Y:S01]  /*0020*/  ELECT P0, URZ, PT ;  /* 0x00000000003f782f */ /* 0x000fe20003800000 */
[----:B------:R-:W-:Y:S01]  /*0030*/  BSSY B0, `(.L_x_0) ;  /* 0x000000f000007945 */ /* 0x000fe20003800000 */
[--C-:B-1----:R-:W-:Y:S02]  /*0040*/  SHF.R.U32.HI R0, RZ, 0x5, R64.reuse ;  /* 0x00000005ff007819 */ /* 0x102fe40000011640 */
[----:B------:R-:W-:-:S03]  /*0050*/  SHF.R.U32.HI R7, RZ, 0x7, R64 ;  /* 0x00000007ff077819 */ /* 0x000fc60000011640 */
[----:B------:R-:W1:Y:S04]  /*0060*/  SHFL.IDX PT, R3, R0, RZ, 0x1f ;  /* 0x00001fff00037589 */ /* 0x000e6800000e0000 */
[----:B------:R2:W3:Y:S01]  /*0070*/  SHFL.IDX PT, R2, R7, RZ, 0x1f ;  /* 0x00001fff07027589 */ /* 0x0004e200000e0000 */
[----:B-1----:R-:W-:-:S13]  /*0080*/  ISETP.NE.OR P0, PT, R3, RZ, !P0 ;  /* 0x000000ff0300720c */ /* 0x002fda0004705670 */
[----:B0-23--:R-:W-:Y:S05]  /*0090*/  @P0 BRA `(.L_x_1) ;  /* 0x0000000000200947 */ /* 0x00dfea0003800000 */
[----:B------:R-:W-:Y:S02]  /*00a0*/  ULDC.64 UR4, c[0x0][0x198] ;  /* 0x0000660000047ab9 */ /* 0x000fe40000000a00 */
[----:B------:R-:W-:Y:S02]  /*00b0*/  UIADD3 UR6, UP0, UR4, 0xf0, URZ ;  /* 0x000000f004067890 */ /* 0x000fe4000ff1e03f */
[----:B------:R-:W-:Y:S02]  /*00c0*/  UIADD3 UR4, UP1, UR4, 0x1f0, URZ ;  /* 0x000001f004047890 */ /* 0x000fe4000ff3e03f */
[----:B------:R-:W-:Y:S02]  /*00d0*/  UIADD3.X UR7, URZ, UR5, URZ, UP0, !UPT ;  /* 0x000000053f077290 */ /* 0x000fe400087fe43f */
[----:B------:R-:W-:-:S07]  /*00e0*/  UIADD3.X UR5, URZ, UR5, URZ, UP1, !UPT ;  /* 0x000000053f057290 */ /* 0x000fce0008ffe43f */
[----:B------:R0:W-:Y:S02]  /*00f0*/  UTMACCTL.PF [UR6] ;  /* 0x00000000060079b9 */ /* 0x0001e40008040000 */
[----:B------:R0:W-:Y:S02]  /*0100*/  UTMACCTL.PF [UR4] ;  /* 0x00000000040079b9 */ /* 0x0001e40008040000 */
[----:B0-----:R-:W-:Y:S01]  /*0110*/  NOP ;  /* 0x0000000000007918 */ /* 0x001fe20000000000 */
.L_x_1:
[----:B------:R-:W-:Y:S05]  /*0120*/  BSYNC B0 ;  /* 0x0000000000007941 */ /* 0x000fea0003800000 */
.L_x_0:
[----:B------:R-:W0:Y:S02]  /*0130*/  SHFL.IDX PT, R5, R0, RZ, 0x1f ;  /* 0x00001fff00057589 */ /* 0x000e2400000e0000 */
[----:B0-----:R-:W-:-:S13]  /*0140*/  ISETP.NE.AND P0, PT, R5, RZ, PT ;  /* 0x000000ff0500720c */ /* 0x001fda0003f05270 */
[----:B------:R-:W-:Y:S05]  /*0150*/  @P0 BRA `(.L_x_2) ;  /* 0x0000000000a40947 */ /* 0x000fea0003800000 */
[----:B------:R-:W-:Y:S01]  /*0160*/  ELECT P0, URZ, PT ;  /* 0x00000000003f782f */ /* 0x000fe20003800000 */
[----:B------:R-:W-:-:S12]  /*0170*/  BSSY B0, `(.L_x_2) ;  /* 0x0000027000007945 */ /* 0x000fd80003800000 */
[----:B------:R-:W-:Y:S05]  /*0180*/  @!P0 BRA `(.L_x_3) ;  /* 0x0000000000948947 */ /* 0x000fea0003800000 */
[----:B------:R-:W0:Y:S01]  /*0190*/  S2UR UR8, SR_CgaCtaId ;  /* 0x00000000000879c3 */ /* 0x000e220000008800 */
[----:B------:R-:W-:Y:S01]  /*01a0*/  UMOV UR4, 0x400 ;  /* 0x0000040000047882 */ /* 0x000fe20000000000 */
[----:B------:R-:W-:Y:S01]  /*01b0*/  UMOV UR5, 0x1 ;  /* 0x0000000100057882 */ /* 0x000fe20000000000 */
[----:B------:R-:W-:Y:S02]  /*01c0*/  UMOV UR6, 0x4 ;  /* 0x0000000400067882 */ /* 0x000fe40000000000 */
[----:B------:R-:W-:-:S04]  /*01d0*/  UIADD3 UR6, -UR6, 0x100000, URZ ;  /* 0x0010000006067890 */ /* 0x000fc8000fffe13f */
[----:B------:R-:W-:Y:S02]  /*01e0*/  USHF.L.U32 UR7, UR6, 0xb, URZ ;  /* 0x0000000b06077899 */ /* 0x000fe4000800063f */
[----:B------:R-:W-:Y:S02]  /*01f0*/  USHF.L.U32 UR6, UR6, 0x1, URZ ;  /* 0x0000000106067899 */ /* 0x000fe4000800063f */
[----:B0-----:R-:W-:Y:S02]  /*0200*/  ULEA UR8, UR8, UR4, 0x18 ;  /* 0x0000000408087291 */ /* 0x001fe4000f8ec03f */
[----:B------:R-:W-:-:S04]  /*0210*/  UIADD3 UR4, -UR5, 0x100000, URZ ;  /* 0x0010000005047890 */ /* 0x000fc8000fffe13f */
[----:B------:R-:W-:Y:S02]  /*0220*/  USHF.L.U32 UR5, UR4, 0xb, URZ ;  /* 0x0000000b04057899 */ /* 0x000fe4000800063f */
[----:B------:R-:W-:Y:S01]  /*0230*/  USHF.L.U32 UR4, UR4, 0x1, URZ ;  /* 0x0000000104047899 */ /* 0x000fe2000800063f */
[----:B------:R-:W0:Y:S11]  /*0240*/  FENCE.VIEW.ASYNC.S ;  /* 0x00000000000073c6 */ /* 0x000e360000000000 */
[----:B0-----:R0:W1:Y:S01]  /*0250*/  SYNCS.EXCH.64 URZ, [UR8], UR4 ;  /* 0x00000004083f75b2 */ /* 0x0010620008000100 */
[----:B------:R0:W2:Y:S01]  /*0260*/  SYNCS.EXCH.64 URZ, [UR8+0x60], UR6 ;  /* 0x00006006083f75b2 */ /* 0x0000a20008000100 */
[----:B------:R0:W3:Y:S01]  /*0270*/  SYNCS.EXCH.64 URZ, [UR8+0x8], UR4 ;  /* 0x00000804083f75b2 */ /* 0x0000e20008000100 */
[----:B------:R0:W4:Y:S01]  /*0280*/  SYNCS.EXCH.64 URZ, [UR8+0x68], UR6 ;  /* 0x00006806083f75b2 */ /* 0x0001220008000100 */
[----:B------:R0:W0:Y:S01]  /*0290*/  SYNCS.EXCH.64 URZ, [UR8+0x10], UR4 ;  /* 0x00001004083f75b2 */ /* 0x0000220008000100 */
        /* <DEDUP_REMOVED lines=19> */
[----:B-1----:R-:W-:Y:S01]  /*03d0*/  NOP ;  /* 0x0000000000007918 */ /* 0x002fe20000000000 */
.L_x_3:
[----:B0-----:R-:W-:Y:S05]  /*03e0*/  BSYNC B0 ;  /* 0x0000000000007941 */ /* 0x001fea0003800000 */
.L_x_2:
[----:B------:R-:W-:Y:S01]  /*03f0*/  SHF.R.S32.HI R9, RZ, 0x1f, R64 ;  /* 0x0000001fff097819 */ /* 0x000fe20000011440 */
[----:B------:R-:W0:Y:S01]  /*0400*/  SHFL.IDX PT, R0, R0, RZ, 0x1f ;  /* 0x00001fff00007589 */ /* 0x000e2200000e0000 */
[----:B------:R-:W1:Y:S01]  /*0410*/  S2UR UR8, SR_CTAID.X ;  /* 0x00000000000879c3 */ /* 0x000e620000002500 */
[----:B------:R-:W-:Y:S02]  /*0420*/  ELECT P0, URZ, PT ;  /* 0x00000000003f782f */ /* 0x000fe40003800000 */
[----:B------:R-:W-:Y:S01]  /*0430*/  LEA.HI R9, R9, R64, RZ, 0x7 ;  /* 0x0000004009097211 */ /* 0x000fe200078f38ff */
[----:B------:R-:W5:Y:S01]  /*0440*/  S2R R4, SR_CTAID.Y ;  /* 0x0000000000047919 */ /* 0x000f620000002600 */
[----:B------:R-:W-:Y:S01]  /*0450*/  SHF.R.S32.HI R6, RZ, 0x1f, R5 ;  /* 0x0000001fff067819 */ /* 0x000fe20000011405 */
[----:B------:R-:W-:Y:S01]  /*0460*/  ULDC UR4, c[0x0][0x150] ;  /* 0x0000540000047ab9 */ /* 0x000fe20000000800 */
[----:B------:R-:W-:Y:S01]  /*0470*/  LOP3.LUT R9, R9, 0xffffff80, RZ, 0xc0, !PT ;  /* 0xffffff8009097812 */ /* 0x000fe200078ec0ff */
[----:B------:R-:W-:Y:S01]  /*0480*/  NOP ;  /* 0x0000000000007918 */ /* 0x000fe20000000000 */
[----:B------:R-:W-:Y:S01]  /*0490*/  LEA.HI R6, R6, R5, RZ, 0x2 ;  /* 0x0000000506067211 */ /* 0x000fe200078f10ff */
[----:B------:R-:W2:Y:S01]  /*04a0*/  LDC R11, c[0x0][0x144] ;  /* 0x00005100ff0b7b82 */ /* 0x000ea20000000800 */
[----:B------:R-:W-:Y:S01]  /*04b0*/  NOP ;  /* 0x0000000000007918 */ /* 0x000fe20000000000 */
[----:B------:R-:W-:Y:S01]  /*04c0*/  IMAD.IADD R8, R64, 0x1, -R9 ;  /* 0x0000000140087824 */ /* 0x000fe200078e0a09 */
[----:B------:R-:W-:Y:S01]  /*04d0*/  LOP3.LUT R6, R6, 0x3ffffffc, RZ, 0xc0, !PT ;  /* 0x3ffffffc06067812 */ /* 0x000fe200078ec0ff */
[----:B------:R-:W-:Y:S01]  /*04e0*/  IMAD.MOV.U32 R22, RZ, RZ, 0x1 ;  /* 0x00000001ff167424 */ /* 0x000fe200078e00ff */
[----:B------:R-:W-:-:S02]  /*04f0*/  ISETP.NE.AND P3, PT, R2, RZ, PT ;  /* 0x000000ff0200720c */ /* 0x000fc40003f65270 */
[----:B------:R-:W-:Y:S01]  /*0500*/  SHF.R.S32.HI R9, RZ, 0x1f, R8 ;  /* 0x0000001fff097819 */ /* 0x000fe20000011408 */
[----:B------:R-:W-:Y:S01]  /*0510*/  IMAD.IADD R6, R5, 0x1, -R6 ;  /* 0x0000000105067824 */ /* 0x000fe200078e0a06 */
[----:B------:R-:W3:Y:S02]  /*0520*/  LDC R13, c[0x0][0x140] ;  /* 0x00005000ff0d7b82 */ /* 0x000ee40000000800 */
[----:B------:R-:W-:Y:S02]  /*0530*/  LEA.HI R9, R9, R8, RZ, 0x3 ;  /* 0x0000000809097211 */ /* 0x000fe400078f18ff */
[----:B0-----:R-:W-:Y:S02]  /*0540*/  ISETP.NE.OR P0, PT, R0, RZ, !P0 ;  /* 0x000000ff0000720c */ /* 0x001fe40004705670 */
[----:B------:R-:W-:Y:S02]  /*0550*/  SHF.R.S32.HI R0, RZ, 0x3, R9 ;  /* 0x00000003ff007819 */ /* 0x000fe40000011409 */
[----:B-1----:R-:W-:-:S02]  /*0560*/  I2FP.F32.U32 R10, UR8 ;  /* 0x00000008000a7c45 */ /* 0x002fc40008201000 */
[----:B------:R-:W-:-:S03]  /*0570*/  SHF.R.S32.HI R9, RZ, 0x1f, R9 ;  /* 0x0000001fff097819 */ /* 0x000fc60000011409 */
[----:B------:R-:W-:Y:S01]  /*0580*/  FMUL R10, R10, UR4 ;  /* 0x000000040a0a7c20 */ /* 0x000fe20008400000 */
[----:B------:R-:W-:Y:S01]  /*0590*/  LEA.HI R9, R9, R0, RZ, 0x2 ;  /* 0x0000000009097211 */ /* 0x000fe200078f10ff */
[----:B------:R-:W-:Y:S01]  /*05a0*/  ULDC UR4, c[0x0][0x154] ;  /* 0x0000550000047ab9 */ /* 0x000fe20000000800 */
[----:B-----5:R-:W-:Y:S01]  /*05b0*/  I2FP.F32.U32 R12, R4 ;  /* 0x00000004000c7245 */ /* 0x020fe20000201000 */
[----:B------:R-:W-:Y:S01]  /*05c0*/  VOTEU.ALL UP0, P0 ;  /* 0x00000000003f7886 */ /* 0x000fe20000000000 */
[----:B------:R-:W-:Y:S01]  /*05d0*/  LOP3.LUT R9, R9, 0xfffffffc, RZ, 0xc0, !PT ;  /* 0xfffffffc09097812 */ /* 0x000fe200078ec0ff */
[----:B------:R-:W0:Y:S01]  /*05e0*/  F2I.U32.TRUNC.NTZ R10, R10 ;  /* 0x0000000a000a7305 */ /* 0x000e22000020f000 */
[----:B------:R-:W-:Y:S01]  /*05f0*/  VOTEU.ALL UP1, P0 ;  /* 0x00000000003f7886 */ /* 0x000fe20000020000 */
[----:B------:R-:W-:Y:S01]  /*0600*/  FMUL R12, R12, UR4 ;  /* 0x000000040c0c7c20 */ /* 0x000fe20008400000 */
[----:B------:R-:W1:Y:S01]  /*0610*/  @!UP0 S2UR UR7, SR_CgaCtaId ;  /* 0x00000000000789c3 */ /* 0x000e620000008800 */
[----:B------:R-:W-:Y:S01]  /*0620*/  IMAD.IADD R9, R0, 0x1, -R9 ;  /* 0x0000000100097824 */ /* 0x000fe200078e0a09 */
[----:B------:R-:W-:Y:S01]  /*0630*/  SHF.R.S32.HI R0, RZ, 0x1f, R3 ;  /* 0x0000001fff007819 */ /* 0x000fe20000011403 */
[----:B------:R-:W-:Y:S01]  /*0640*/  UMOV UR4, 0x20 ;  /* 0x0000002000047882 */ /* 0x000fe20000000000 */
[----:B------:R-:W-:Y:S01]  /*0650*/  @!UP0 UMOV UR6, 0x400 ;  /* 0x0000040000068882 */ /* 0x000fe20000000000 */
[----:B------:R-:W-:Y:S01]  /*0660*/  IMAD R19, R6, 0x4, R9 ;  /* 0x0000000406137824 */ /* 0x000fe200078e0209 */
[----:B------:R-:W5:Y:S01]  /*0670*/  F2I.U32.TRUNC.NTZ R12, R12 ;  /* 0x0000000c000c7305 */ /* 0x000f62000020f000 */
[----:B------:R-:W-:Y:S01]  /*0680*/  LEA.HI R0, R0, R3, RZ, 0x2 ;  /* 0x0000000300007211 */ /* 0x000fe200078f10ff */
[----:B------:R-:W4:Y:S01]  /*0690*/  LDC R9, c[0x0][0x148] ;  /* 0x00005200ff097b82 */ /* 0x000f220000000800 */
[----:B------:R-:W-:-:S04]  /*06a0*/  @!UP0 UIADD3 UR4, -UR4, 0x100000, URZ ;  /* 0x0010000004048890 */ /* 0x000fc8000fffe13f */
[----:B------:R-:W-:Y:S02]  /*06b0*/  @!UP0 USHF.L.U32 UR5, UR4, 0xb, URZ ;  /* 0x0000000b04058899 */ /* 0x000fe4000800063f */
[----:B------:R-:W-:Y:S01]  /*06c0*/  @!UP0 USHF.L.U32 UR4, UR4, 0x1, URZ ;  /* 0x0000000104048899 */ /* 0x000fe2000800063f */
[----:B------:R-:W-:Y:S01]  /*06d0*/  LEA.HI R6, R19, R19, RZ, 0x1 ;  /* 0x0000001313067211 */ /* 0x000fe200078f08ff */
[----:B0-----:R-:W-:Y:S01]  /*06e0*/  IMAD.MOV R14, RZ, RZ, -R10 ;  /* 0x000000ffff0e7224 */ /* 0x001fe200078e0a0a */
[----:B------:R-:W-:Y:S02]  /*06f0*/  LOP3.LUT R0, R0, 0xfffffffc, RZ, 0xc0, !PT ;  /* 0xfffffffc00007812 */ /* 0x000fe400078ec0ff */
[----:B------:R-:W-:Y:S01]  /*0700*/  LOP3.LUT R10, R6, 0xfffffffe, RZ, 0xc0, !PT ;  /* 0xfffffffe060a7812 */ /* 0x000fe200078ec0ff */
[----:B--2---:R-:W-:Y:S01]  /*0710*/  IMAD R6, R11, R14, UR8 ;  /* 0x000000080b067e24 */ /* 0x004fe2000f8e020e */
[----:B---3--:R-:W-:Y:S01]  /*0720*/  ISETP.EQ.U32.AND P2, PT, R13, 0x1, PT ;  /* 0x000000010d00780c */ /* 0x008fe20003f42070 */
[----:B------:R-:W-:-:S02]  /*0730*/  IMAD.IADD R3, R3, 0x1, -R0 ;  /* 0x0000000103037824 */ /* 0x000fc400078e0a00 */
[C---:B------:R-:W-:Y:S02]  /*0740*/  IMAD.IADD R11, R19.reuse, 0x1, -R10 ;  /* 0x00000001130b7824 */ /* 0x040fe400078e0a0a */
[----:B------:R-:W-:Y:S01]  /*0750*/  IMAD.SHL.U32 R10, R19, 0x4, RZ ;  /* 0x00000004130a7824 */ /* 0x000fe200078e00ff */
[----:B------:R-:W-:Y:S01]  /*0760*/  ISETP.NE.AND P1, PT, R3, 0x3, PT ;  /* 0x000000030300780c */ /* 0x000fe20003f25270 */
[----:B-----5:R-:W-:Y:S01]  /*0770*/  IMAD.MOV R24, RZ, RZ, -R12 ;  /* 0x000000ffff187224 */ /* 0x020fe200078e0a0c */
[----:B------:R-:W-:Y:S01]  /*0780*/  ISETP.NE.AND P4, PT, R11, R6, PT ;  /* 0x000000060b00720c */ /* 0x000fe20003f85270 */
[----:B-1----:R-:W-:Y:S01]  /*0790*/  @!UP0 ULEA UR6, UR7, UR6, 0x18 ;  /* 0x0000000607068291 */ /* 0x002fe2000f8ec03f */
[----:B------:R-:W-:Y:S01]  /*07a0*/  LOP3.LUT R19, R19, 0xc, R10, 0x78, !PT ;  /* 0x0000000c13137812 */ /* 0x000fe200078e780a */
[----:B------:R-:W-:Y:S01]  /*07b0*/  VOTEU.ALL UP0, P0 ;  /* 0x00000000003f7886 */ /* 0x000fe20000000000 */
[----:B------:R-:W-:Y:S01]  /*07c0*/  LOP3.LUT P0, RZ, R8, 0x7, RZ, 0xc0, !PT ;  /* 0x0000000708ff7812 */ /* 0x000fe2000780c0ff */
[----:B------:R-:W-:Y:S01]  /*07d0*/  VIADD R8, R2, 0xffffffff ;  /* 0xffffffff02087836 */ /* 0x000fe20000000000 */
[----:B------:R-:W-:Y:S01]  /*07e0*/  ISETP.EQ.OR P1, PT, R3, RZ, !P1 ;  /* 0x000000ff0300720c */ /* 0x000fe20004f22670 */
[----:B----4-:R-:W-:Y:S01]  /*07f0*/  IMAD R11, R9, R24, R4 ;  /* 0x00000018090b7224 */ /* 0x010fe200078e0204 */
[----:B------:R-:W-:-:S02]  /*0800*/  ISETP.LT.U32.AND P0, PT, R19, 0x2, !P0 ;  /* 0x000000021300780c */ /* 0x000fc40004701070 */
[----:B------:R-:W-:Y:S02]  /*0810*/  ISETP.EQ.AND P1, PT, R2, RZ, P1 ;  /* 0x000000ff0200720c */ /* 0x000fe40000f22270 */
[----:B------:R-:W-:Y:S01]  /*0820*/  ISETP.GE.U32.AND P6, PT, R8, 0x2, PT ;  /* 0x000000020800780c */ /* 0x000fe20003fc6070 */
[----:B------:R-:W0:Y:S02]  /*0830*/  FENCE.VIEW.ASYNC.S ;  /* 0x00000000000073c6 */ /* 0x000e240000000000 */
[----:B0-----:R0:W1:Y:S01]  /*0840*/  @!UP0 SYNCS.EXCH.64 URZ, [UR6+0xd0], UR4 ;  /* 0x0000d004063f85b2 */ /* 0x0010620008000100 */
[----:B------:R-:W-:Y:S02]  /*0850*/  @P4 LEA.HI R0, R19, R19, RZ, 0x1 ;  /* 0x0000001313004211 */ /* 0x000fe400078f08ff */
[----:B------:R-:W-:Y:S02]  /*0860*/  SEL R18, RZ, 0x1, !P1 ;  /* 0x00000001ff127807 */ /* 0x000fe40004800000 */
[----:B------:R-:W-:-:S02]  /*0870*/  @P4 SHF.R.S32.HI R0, RZ, 0x1, R0 ;  /* 0x00000001ff004819 */ /* 0x000fc40000011400 */
[----:B------:R-:W-:Y:S02]  /*0880*/  SEL R18, R18, 0x2, P6 ;  /* 0x0000000212127807 */ /* 0x000fe40003000000 */
[----:B------:R-:W-:Y:S02]  /*0890*/  @P4 ISETP.NE.AND P5, PT, R0, R11, PT ;  /* 0x0000000b0000420c */ /* 0x000fe40003fa5270 */
[----:B------:R-:W-:Y:S02]  /*08a0*/  SEL R11, RZ, 0x1, !P0 ;  /* 0x00000001ff0b7807 */ /* 0x000fe40004000000 */
[----:B------:R-:W-:Y:S02]  /*08b0*/  @P4 SEL R22, RZ, 0x1, P5 ;  /* 0x00000001ff164807 */ /* 0x000fe40002800000 */
[----:B------:R-:W-:Y:S01]  /*08c0*/  LOP3.LUT R0, R64, 0x7f, RZ, 0xc0, !PT ;  /* 0x0000007f40007812 */ /* 0x000fe200078ec0ff */
[----:B------:R0:W2:Y:S01]  /*08d0*/  @!UP1 SYNCS.EXCH.64 URZ, [UR6+0xd8], UR4 ;  /* 0x0000d804063f95b2 */ /* 0x0000a20008000100 */
[----:B------:R-:W-:Y:S01]  /*08e0*/  LOP3.LUT R22, R22, R11, RZ, 0xc0, !PT ;  /* 0x0000000b16167212 */ /* 0x000fe200078ec0ff */
[----:B------:R-:W-:Y:S01]  /*08f0*/  NOP ;  /* 0x0000000000007918 */ /* 0x000fe20000000000 */
[----:B------:R-:W-:Y:S05]  /*0900*/  @!P2 BRA `(.L_x_4) ;  /* 0x000000000008a947 */ /* 0x000fea0003800000 */
[----:B-12---:R-:W-:Y:S01]  /*0910*/  UCGABAR_ARV ;  /* 0x00000000000079c7 */ /* 0x006fe20008000000 */
[----:B------:R-:W-:Y:S05]  /*0920*/  BRA `(.L_x_5) ;  /* 0x0000000000047947 */ /* 0x000fea0003800000 */
.L_x_4:
[----:B-12---:R-:W-:Y:S01]  /*0930*/  NOP ;  /* 0x0000000000007918 */ /* 0x006fe20000000000 */
.L_x_5:
[----:B------:R-:W1:Y:S01]  /*0940*/  LDC R2, c[0x0][0x65c] ;  /* 0x00019700ff027b82 */ /* 0x000e620000000800 */
[----:B------:R-:W-:Y:S02]  /*0950*/  IMAD.U32 R10, RZ, RZ, UR8 ;  /* 0x00000008ff0a7e24 */ /* 0x000fe4000f8e00ff */
[----:B------:R-:W-:Y:S01]  /*0960*/  IMAD.MOV.U32 R11, RZ, RZ, RZ ;  /* 0x000000ffff0b7224 */ /* 0x000fe200078e00ff */
[----:B-1----:R-:W-:-:S04]  /*0970*/  ISETP.NE.AND P1, PT, R2, 0x1, PT ;  /* 0x000000010200780c */ /* 0x002fc80003f25270 */
[----:B------:R-:W-:-:S09]  /*0980*/  P2R R5, PR, RZ, 0x2 ;  /* 0x00000002ff057803 */ /* 0x000fd20000000000 */
[----:B------:R-:W1:Y:S01]  /*0990*/  @P1 LDC R17, c[0x0][0x10] ;  /* 0x00000400ff111b82 */ /* 0x000e620000000800 */
[----:B------:R-:W-:Y:S02]  /*09a0*/  @P1 IMAD.MOV.U32 R5, RZ, RZ, RZ ;  /* 0x000000ffff051224 */ /* 0x000fe400078e00ff */
[----:B------:R-:W-:-:S05]  /*09b0*/  @P1 IMAD.MOV.U32 R15, RZ, RZ, RZ ;  /* 0x000000ffff0f1224 */ /* 0x000fca00078e00ff */
[----:B------:R-:W2:Y:S01]  /*09c0*/  @!P1 LDC R13, c[0x0][0xc] ;  /* 0x00000300ff0d9b82 */ /* 0x000ea20000000800 */
[----:B0-----:R-:W-:Y:S01]  /*09d0*/  ULDC UR4, c[0x0][0xc] ;  /* 0x0000030000047ab9 */ /* 0x001fe20000000800 */
[----:B------:R-:W-:Y:S01]  /*09e0*/  ULDC UR5, c[0x0][0x10] ;  /* 0x0000040000057ab9 */ /* 0x000fe20000000800 */
[----:B------:R-:W-:Y:S01]  /*09f0*/  ULDC UR6, c[0x0][0x14] ;  /* 0x0000050000067ab9 */ /* 0x000fe20000000800 */
[----:B------:R-:W-:-:S04]  /*0a00*/  UIMAD.WIDE.U32 UR4, UR4, UR5, URZ ;  /* 0x00000005040472a5 */ /* 0x000fc8000f8e003f */
[----:B------:R-:W-:Y:S02]  /*0a10*/  UIMAD.WIDE.U32 UR36, UR4, UR6, URZ ;  /* 0x00000006042472a5 */ /* 0x000fe4000f8e003f */
[----:B------:R-:W-:-:S04]  /*0a20*/  UIMAD UR42, UR5, UR6, URZ ;  /* 0x00000006052a72a4 */ /* 0x000fc8000f8e023f */
[----:B------:R-:W-:Y:S01]  /*0a30*/  UIADD3 UR42, UR37, UR42, URZ ;  /* 0x0000002a252a7290 */ /* 0x000fe2000fffe03f */
[----:B-1----:R-:W-:-:S04]  /*0a40*/  @P1 IMAD.WIDE.U32 R16, R17, UR8, R4 ;  /* 0x0000000811101c25 */ /* 0x002fc8000f8e0004 */
[----:B------:R-:W-:Y:S02]  /*0a50*/  @P1 IMAD.IADD R17, R17, 0x1, R15 ;  /* 0x0000000111111824 */ /* 0x000fe400078e020f */
[----:B--2---:R-:W-:-:S04]  /*0a60*/  @!P1 IMAD.WIDE.U32 R10, R4, R13, R10 ;  /* 0x0000000d040a9225 */ /* 0x004fc800078e000a */
[----:B------:R-:W-:Y:S02]  /*0a70*/  @!P1 IMAD.MOV.U32 R16, RZ, RZ, R10 ;  /* 0x000000ffff109224 */ /* 0x000fe400078e000a */
[----:B------:R-:W-:Y:S01]  /*0a80*/  @!P1 IMAD.MOV.U32 R17, RZ, RZ, R11 ;  /* 0x000000ffff119224 */ /* 0x000fe200078e000b */
[----:B------:R-:W-:Y:S06]  /*0a90*/  @!P2 BRA `(.L_x_6) ;  /* 0x00000000000ca947 */ /* 0x000fec0003800000 */
[----:B------:R-:W-:Y:S01]  /*0aa0*/  UCGABAR_WAIT ;  /* 0x0000000000007dc7 */ /* 0x000fe20008000000 */
[----:B------:R-:W-:Y:S01]  /*0ab0*/  CCTL.IVALL ;  /* 0x00000000ff00798f */ /* 0x000fe20002000000 */
[----:B------:R-:W-:Y:S05]  /*0ac0*/  BRA `(.L_x_7) ;  /* 0x0000000000047947 */ /* 0x000fea0003800000 */
.L_x_6:
[----:B------:R-:W-:Y:S06]  /*0ad0*/  BAR.SYNC.DEFER_BLOCKING 0x0 ;  /* 0x0000000000007b1d */ /* 0x000fec0000010000 */
.L_x_7:
[----:B------:R-:W-:Y:S05]  /*0ae0*/  @!P3 BRA `(.L_x_8) ;  /* 0x0000004000c0b947 */ /* 0x000fea0003800000 */
[----:B------:R-:W-:-:S13]  /*0af0*/  ISETP.GT.U32.AND P0, PT, R8, 0x1, PT ;  /* 0x000000010800780c */ /* 0x000fda0003f04070 */
[----:B------:R-:W-:Y:S05]  /*0b00*/  @P0 EXIT ;  /* 0x000000000000094d */ /* 0x000fea0003800000 */
[----:B------:R-:W-:Y:S01]  /*0b10*/  ULDC.64 UR4, c[0x0][0x650] ;  /* 0x0001940000047ab9 */ /* 0x000fe20000000a00 */
[----:B------:R-:W-:Y:S01]  /*0b20*/  PRMT R3, RZ, 0x7610, R3 ;  /* 0x00007610ff037816 */ /* 0x000fe20000000003 */
[----:B------:R-:W-:Y:S01]  /*0b30*/  IMAD.MOV.U32 R71, RZ, RZ, -0x1 ;  /* 0xffffffffff477424 */ /* 0x000fe200078e00ff */
[----:B------:R-:W-:Y:S01]  /*0b40*/  ISETP.GE.U32.AND P0, PT, R16, UR4, PT ;  /* 0x0000000410007c0c */ /* 0x000fe2000bf06070 */
[----:B------:R-:W-:Y:S02]  /*0b50*/  IMAD.MOV.U32 R70, RZ, RZ, -0x1 ;  /* 0xffffffffff467424 */ /* 0x000fe400078e00ff */
[----:B------:R-:W-:Y:S01]  /*0b60*/  IMAD.MOV.U32 R23, RZ, RZ, -0x1 ;  /* 0xffffffffff177424 */ /* 0x000fe200078e00ff */
[----:B------:R-:W-:-:S13]  /*0b70*/  ISETP.GE.U32.AND.EX P0, PT, R17, UR5, PT, P0 ;  /* 0x0000000511007c0c */ /* 0x000fda000bf06100 */
[----:B------:R-:W-:Y:S05]  /*0b80*/  @P0 BRA `(.L_x_9) ;  /* 0x00000004002c0947 */ /* 0x000fea0003800000 */
[----:B------:R-:W0:Y:S01]  /*0b90*/  LDC.64 R26, c[0x0][0x628] ;  /* 0x00018a00ff1a7b82 */ /* 0x000e220000000a00 */
[----:B------:R-:W-:Y:S02]  /*0ba0*/  IMAD.MOV.U32 R10, RZ, RZ, R16 ;  /* 0x000000ffff0a7224 */ /* 0x000fe400078e0010 */
[----:B------:R-:W-:-:S05]  /*0bb0*/  IMAD.MOV.U32 R11, RZ, RZ, R17 ;  /* 0x000000ffff0b7224 */ /* 0x000fca00078e0011 */
[----:B------:R-:W1:Y:S08]  /*0bc0*/  LDC R8, c[0x0][0x630] ;  /* 0x00018c00ff087b82 */ /* 0x000e700000000800 */
[----:B------:R-:W2:Y:S01]  /*0bd0*/  LDC.64 R28, c[0x0][0x620] ;  /* 0x00018800ff1c7b82 */ /* 0x000ea20000000a00 */
[----:B0-----:R-:W-:-:S04]  /*0be0*/  ISETP.NE.U32.AND P0, PT, R26, RZ, PT ;  /* 0x000000ff1a00720c */ /* 0x001fc80003f05070 */
[----:B------:R-:W-:-:S13]  /*0bf0*/  ISETP.NE.AND.EX P0, PT, R27, RZ, PT, P0 ;  /* 0x000000ff1b00720c */ /* 0x000fda0003f05300 */
[----:B-12---:R-:W-:Y:S05]  /*0c00*/  @!P0 BRA `(.L_x_10) ;  /* 0x0000000000288947 */ /* 0x006fea0003800000 */
[----:B------:R-:W0:Y:S02]  /*0c10*/  LDC R3, c[0x0][0x634] ;  /* 0x00018d00ff037b82 */ /* 0x000e240000000800 */
[----:B0-----:R-:W-:-:S05]  /*0c20*/  IADD3 R3, P0, R16, R3, RZ ;  /* 0x0000000310037210 */ /* 0x001fca0007f1e0ff */
[----:B------:R-:W-:-:S04]  /*0c30*/  IMAD.X R21, RZ, RZ, R17, P0 ;  /* 0x000000ffff157224 */ /* 0x000fc800000e0611 */
[----:B------:R-:W-:-:S04]  /*0c40*/  IMAD.WIDE.U32 R10, R21, R26, RZ ;  /* 0x0000001a150a7225 */ /* 0x000fc800078e00ff */
[----:B------:R-:W-:-:S04]  /*0c50*/  IMAD.WIDE.U32 R12, P0, R3, R27, R10 ;  /* 0x0000001b030c7225 */ /* 0x000fc8000780000a */
[----:B------:R-:W-:-:S04]  /*0c60*/  IMAD.WIDE.U32 R10, R3, R26, RZ ;  /* 0x0000001a030a7225 */ /* 0x000fc800078e00ff */
[----:B------:R-:W-:Y:S01]  /*0c70*/  IMAD.X R15, RZ, RZ, RZ, P0 ;  /* 0x000000ffff0f7224 */ /* 0x000fe200000e06ff */
[----:B------:R-:W-:Y:S01]  /*0c80*/  IADD3 RZ, P0, R11, R12, RZ ;  /* 0x0000000c0bff7210 */ /* 0x000fe20007f1e0ff */
[----:B------:R-:W-:-:S04]  /*0c90*/  IMAD.MOV.U32 R14, RZ, RZ, R13 ;  /* 0x000000ffff0e7224 */ /* 0x000fc800078e000d */
[----:B------:R-:W-:-:S08]  /*0ca0*/  IMAD.WIDE.U32.X R10, R21, R27, R14, P0 ;  /* 0x0000001b150a7225 */ /* 0x000fd000000e040e */
.L_x_10:
[----:B------:R-:W0:Y:S01]  /*0cb0*/  LDC.64 R32, c[0x0][0x640] ;  /* 0x00019000ff207b82 */ /* 0x000e220000000a00 */
[--C-:B------:R-:W-:Y:S01]  /*0cc0*/  SHF.R.U64 R27, R10, R8, R11.reuse ;  /* 0x000000080a1b7219 */ /* 0x100fe2000000120b */
[----:B------:R-:W-:Y:S01]  /*0cd0*/  IMAD R31, R9, R24, R4 ;  /* 0x00000018091f7224 */ /* 0x000fe200078e0204 */
[----:B------:R-:W-:Y:S01]  /*0ce0*/  SHF.R.U32.HI R3, RZ, R8, R11 ;  /* 0x00000008ff037219 */ /* 0x000fe2000001160b */
[----:B------:R-:W-:Y:S01]  /*0cf0*/  IMAD.MOV.U32 R23, RZ, RZ, 0x1 ;  /* 0x00000001ff177424 */ /* 0x000fe200078e00ff */
[----:B------:R-:W-:-:S03]  /*0d00*/  IADD3 R5, P0, RZ, -R27, RZ ;  /* 0x8000001bff057210 */ /* 0x000fc60007f1e0ff */
[----:B------:R-:W1:Y:S02]  /*0d10*/  LDC R12, c[0x0][0x618] ;  /* 0x00018600ff0c7b82 */ /* 0x000e640000000800 */
[----:B------:R-:W-:Y:S02]  /*0d20*/  IMAD.X R3, RZ, RZ, ~R3, P0 ;  /* 0x000000ffff037224 */ /* 0x000fe400000e0e03 */
[----:B------:R-:W-:-:S04]  /*0d30*/  IMAD.WIDE.U32 R10, R5, R28, R16 ;  /* 0x0000001c050a7225 */ /* 0x000fc800078e0010 */
[----:B------:R-:W2:Y:S01]  /*0d40*/  LDC R20, c[0x0][0x608] ;  /* 0x00018200ff147b82 */ /* 0x000ea20000000800 */
[----:B------:R-:W-:Y:S02]  /*0d50*/  IMAD R8, R3, R28, RZ ;  /* 0x0000001c03087224 */ /* 0x000fe400078e02ff */
[----:B------:R-:W-:Y:S02]  /*0d60*/  IMAD.MOV.U32 R3, RZ, RZ, -0x1 ;  /* 0xffffffffff037424 */ /* 0x000fe400078e00ff */
[----:B------:R-:W-:-:S03]  /*0d70*/  IMAD R5, R5, R29, R8 ;  /* 0x0000001d05057224 */ /* 0x000fc600078e0208 */
[----:B------:R-:W3:Y:S01]  /*0d80*/  LDC R30, c[0x0][0x658] ;  /* 0x00019600ff1e7b82 */ /* 0x000ee20000000800 */
[----:B------:R-:W-:Y:S01]  /*0d90*/  IMAD.IADD R5, R11, 0x1, R5 ;  /* 0x000000010b057824 */ /* 0x000fe200078e0205 */
[----:B0-----:R-:W-:-:S04]  /*0da0*/  ISETP.NE.U32.AND P0, PT, R32, RZ, PT ;  /* 0x000000ff2000720c */ /* 0x001fc80003f05070 */
[----:B------:R-:W-:Y:S02]  /*0db0*/  ISETP.NE.AND.EX P0, PT, R33, RZ, PT, P0 ;  /* 0x000000ff2100720c */ /* 0x000fe40003f05300 */
[----:B------:R-:W0:Y:S01]  /*0dc0*/  LDC R26, c[0x0][0x600] ;  /* 0x00018000ff1a7b82 */ /* 0x000e220000000800 */
[-CC-:B-1----:R-:W-:Y:S02]  /*0dd0*/  SHF.R.U64 R14, R10, R12.reuse, R5.reuse ;  /* 0x0000000c0a0e7219 */ /* 0x182fe40000001205 */
[----:B------:R-:W-:-:S05]  /*0de0*/  SHF.R.U32.HI R5, RZ, R12, R5 ;  /* 0x0000000cff057219 */ /* 0x000fca0000011605 */
[----:B------:R-:W1:Y:S01]  /*0df0*/  LDC R15, c[0x0][0x648] ;  /* 0x00019200ff0f7b82 */ /* 0x000e620000000800 */
[-CC-:B--2---:R-:W-:Y:S02]  /*0e00*/  SHF.R.U64 R29, R14, R20.reuse, R5.reuse ;  /* 0x000000140e1d7219 */ /* 0x184fe40000001205 */
[----:B------:R-:W-:-:S05]  /*0e10*/  SHF.R.U32.HI R5, RZ, R20, R5 ;  /* 0x00000014ff057219 */ /* 0x000fca0000011605 */
[----:B------:R-:W2:Y:S01]  /*0e20*/  LDC R21, c[0x0][0x638] ;  /* 0x00018e00ff157b82 */ /* 0x000ea20000000800 */
[-CC-:B---3--:R-:W-:Y:S02]  /*0e30*/  SHF.R.U64 R20, R29, R30.reuse, R5.reuse ;  /* 0x0000001e1d147219 */ /* 0x188fe40000001205 */
[-C--:B------:R-:W-:Y:S02]  /*0e40*/  SHF.L.U32 R3, R3, R30.reuse, RZ ;  /* 0x0000001e03037219 */ /* 0x080fe400000006ff */
[----:B------:R-:W-:Y:S01]  /*0e50*/  SHF.R.U32.HI R5, RZ, R30, R5 ;  /* 0x0000001eff057219 */ /* 0x000fe20000011605 */
[----:B------:R-:W-:Y:S01]  /*0e60*/  IMAD.MOV.U32 R4, RZ, RZ, R20 ;  /* 0x000000ffff047224 */ /* 0x000fe200078e0014 */
[----:B------:R-:W-:Y:S01]  /*0e70*/  LOP3.LUT R12, RZ, R3, RZ, 0x33, !PT ;  /* 0x00000003ff0c7212 */ /* 0x000fe200078e33ff */
[----:B------:R-:W3:Y:S01]  /*0e80*/  LDC R25, c[0x0][0x610] ;  /* 0x00018400ff197b82 */ /* 0x000ee20000000800 */
[----:B------:R-:W-:Y:S05]  /*0e90*/  @!P0 BRA `(.L_x_11) ;  /* 0x0000000000288947 */ /* 0x000fea0003800000 */
[----:B------:R-:W4:Y:S02]  /*0ea0*/  LDC R3, c[0x0][0x64c] ;  /* 0x00019300ff037b82 */ /* 0x000f240000000800 */
[----:B----4-:R-:W-:-:S05]  /*0eb0*/  IADD3 R3, P0, R20, R3, RZ ;  /* 0x0000000314037210 */ /* 0x010fca0007f1e0ff */
        /* <DEDUP_REMOVED lines=8> */
.L_x_11:
[----:B-1----:R-:W-:Y:S01]  /*0f40*/  SHF.R.U64 R4, R4, R15, R5 ;  /* 0x0000000f04047219 */ /* 0x002fe20000001205 */
[----:B0-----:R-:W-:Y:S01]  /*0f50*/  VIADD R5, R26, 0xffffffff ;  /* 0xffffffff1a057836 */ /* 0x001fe20000000000 */
[----:B------:R-:W-:Y:S01]  /*0f60*/  SHF.L.U32 R3, R23, R30, RZ ;  /* 0x0000001e17037219 */ /* 0x000fe200000006ff */
[----:B------:R-:W-:Y:S01]  /*0f70*/  IMAD.MOV.U32 R23, RZ, RZ, R27 ;  /* 0x000000ffff177224 */ /* 0x000fe200078e001b */
[----:B------:R-:W-:Y:S01]  /*0f80*/  LOP3.LUT R12, R29, R12, RZ, 0xc0, !PT ;  /* 0x0000000c1d0c7212 */ /* 0x000fe200078ec0ff */
[----:B------:R-:W-:Y:S01]  /*0f90*/  IMAD.MOV R8, RZ, RZ, -R4 ;  /* 0x000000ffff087224 */ /* 0x000fe200078e0a04 */
[----:B------:R-:W-:Y:S02]  /*0fa0*/  SEL R6, R6, R31, !P1 ;  /* 0x0000001f06067207 */ /* 0x000fe40004800000 */
[----:B------:R-:W-:Y:S01]  /*0fb0*/  LOP3.LUT R5, R14, R5, RZ, 0xc0, !PT ;  /* 0x000000050e057212 */ /* 0x000fe200078ec0ff */
[----:B------:R-:W-:Y:S02]  /*0fc0*/  IMAD R9, R3, R4, R12 ;  /* 0x0000000403097224 */ /* 0x000fe400078e020c */
[----:B--2---:R-:W-:-:S02]  /*0fd0*/  IMAD R3, R8, R21, R20 ;  /* 0x0000001508037224 */ /* 0x004fc400078e0214 */
[----:B---3--:R-:W-:Y:S02]  /*0fe0*/  IMAD R6, R9, R25, R6 ;  /* 0x0000001909067224 */ /* 0x008fe400078e0206 */
[----:B------:R-:W-:Y:S02]  /*0ff0*/  IMAD R71, R3, R26, R5 ;  /* 0x0000001a03477224 */ /* 0x000fe400078e0205 */
[----:B------:R-:W-:-:S03]  /*1000*/  IMAD.MOV.U32 R4, RZ, RZ, 0x1 ;  /* 0x00000001ff047424 */ /* 0x000fc600078e00ff */
[----:B------:R-:W-:Y:S02]  /*1010*/  SEL R70, R71, R6, !P1 ;  /* 0x0000000647467207 */ /* 0x000fe40004800000 */
[----:B------:R-:W-:Y:S02]  /*1020*/  PRMT R3, R4, 0x7610, R3 ;  /* 0x0000761004037816 */ /* 0x000fe40000000003 */
[----:B------:R-:W-:-:S07]  /*1030*/  SEL R71, R6, R71, !P1 ;  /* 0x0000004706477207 */ /* 0x000fce0004800000 */
.L_x_9:
[----:B------:R-:W-:-:S08]  /*1040*/  NOP ;  /* 0x0000000000007918 */ /* 0x000fd00000000000 */
[----:B------:R-:W0:Y:S02]  /*1050*/  USETMAXREG.TRY_ALLOC.CTAPOOL UP0, 0xe8 ;  /* 0x000000e8000079c8 */ /* 0x000e240008000600 */
[----:B0-----:R-:W-:-:S13]  /*1060*/  PLOP3.LUT P0, PT, PT, PT, UP0, 0x80, 0x0 ;  /* 0x000000000000781c */ /* 0x001fda0003f0f008 */
[----:B------:R-:W-:Y:S05]  /*1070*/  @!P0 BRA `(.L_x_9) ;  /* 0xfffffffc00f08947 */ /* 0x000fea000383ffff */
[----:B------:R-:W-:Y:S01]  /*1080*/  ULDC.64 UR4, c[0x0][0x598] ;  /* 0x0001660000047ab9 */ /* 0x000fe20000000a00 */
[----:B------:R-:W-:Y:S01]  /*1090*/  ULDC.64 UR38, c[0x0][0x208] ;  /* 0x0000820000267ab9 */ /* 0x000fe20000000a00 */
[----:B------:R-:W-:-:S04]  /*10a0*/  ISETP.NE.U32.AND P0, PT, RZ, UR4, PT ;  /* 0x00000004ff007c0c */ /* 0x000fc8000bf05070 */
[----:B------:R-:W-:-:S13]  /*10b0*/  ISETP.NE.AND.EX P0, PT, RZ, UR5, PT, P0 ;  /* 0x00000005ff007c0c */ /* 0x000fda000bf05300 */
[----:B------:R-:W-:Y:S05]  /*10c0*/  @!P0 BRA `(.L_x_12) ;  /* 0x00000000001c8947 */ /* 0x000fea0003800000 */
[----:B------:R-:W0:Y:S02]  /*10d0*/  LDC.64 R4, c[0x0][0x598] ;  /* 0x00016600ff047b82 */ /* 0x000e240000000a00 */
[----:B0-----:R-:W2:Y:S02]  /*10e0*/  LDG.E.64 R4, desc[UR38][R4.64] ;  /* 0x0000002604047981 */ /* 0x001ea4000c1e1b00 */
[----:B--2---:R-:W-:-:S04]  /*10f0*/  ISETP.NE.U32.AND P0, PT, R4, RZ, PT ;  /* 0x000000ff0400720c */ /* 0x004fc80003f05070 */
[----:B------:R-:W-:-:S13]  /*1100*/  ISETP.NE.AND.EX P0, PT, R5, RZ, PT, P0 ;  /* 0x000000ff0500720c */ /* 0x000fda0003f05300 */
[----:B------:R-:W-:Y:S05]  /*1110*/  @!P0 BRA `(.L_x_12) ;  /* 0x0000000000088947 */ /* 0x000fea0003800000 */
[----:B------:R0:W5:Y:S01]  /*1120*/  LD.E R58, desc[UR38][R4.64] ;  /* 0x00000026043a7980 */ /* 0x000162000c101900 */
[----:B------:R-:W-:Y:S05]  /*1130*/  BRA `(.L_x_13) ;  /* 0x0000000000247947 */ /* 0x000fea0003800000 */
.L_x_12:
[----:B------:R-:W-:Y:S02]  /*1140*/  ULDC.64 UR4, c[0x0][0x588] ;  /* 0x0001620000047ab9 */ /* 0x000fe40000000a00 */
[----:B------:R-:W-:-:S04]  /*1150*/  ISETP.NE.U32.AND P0, PT, RZ, UR4, PT ;  /* 0x00000004ff007c0c */ /* 0x000fc8000bf05070 */
[----:B------:R-:W-:-:S13]  /*1160*/  ISETP.NE.AND.EX P0, PT, RZ, UR5, PT, P0 ;  /* 0x00000005ff007c0c */ /* 0x000fda000bf05300 */
[----:B------:R-:W-:Y:S05]  /*1170*/  @!P0 BRA `(.L_x_14) ;  /* 0x00000000000c8947 */ /* 0x000fea0003800000 */
[----:B------:R-:W0:Y:S02]  /*1180*/  LDC.64 R58, c[0x0][0x588] ;  /* 0x00016200ff3a7b82 */ /* 0x000e240000000a00 */
[----:B0-----:R1:W5:Y:S01]  /*1190*/  LDG.E R58, desc[UR38][R58.64] ;  /* 0x000000263a3a7981 */ /* 0x001362000c1e1900 */
[----:B------:R-:W-:Y:S05]  /*11a0*/  BRA `(.L_x_13) ;  /* 0x0000000000087947 */ /* 0x000fea0003800000 */
.L_x_14:
[----:B------:R-:W-:Y:S02]  /*11b0*/  ULDC UR4, c[0x0][0x580] ;  /* 0x0001600000047ab9 */ /* 0x000fe40000000800 */
[----:B------:R-:W-:-:S07]  /*11c0*/  IMAD.U32 R58, RZ, RZ, UR4 ;  /* 0x00000004ff3a7e24 */ /* 0x000fce000f8e00ff */
.L_x_13:
[----:B------:R-:W-:Y:S02]  /*11d0*/  ULDC.64 UR4, c[0x0][0x5a0] ;  /* 0x0001680000047ab9 */ /* 0x000fe40000000a00 */
[----:B------:R-:W-:-:S04]  /*11e0*/  ISETP.NE.U32.AND P0, PT, RZ, UR4, PT ;  /* 0x00000004ff007c0c */ /* 0x000fc8000bf05070 */
[----:B------:R-:W-:-:S13]  /*11f0*/  ISETP.NE.AND.EX P0, PT, RZ, UR5, PT, P0 ;  /* 0x00000005ff007c0c */ /* 0x000fda000bf05300 */
[----:B------:R-:W-:Y:S05]  /*1200*/  @!P0 BRA `(.L_x_15) ;  /* 0x00000000001c8947 */ /* 0x000fea0003800000 */
[----:B0-----:R-:W0:Y:S02]  /*1210*/  LDC.64 R4, c[0x0][0x5a0] ;  /* 0x00016800ff047b82 */ /* 0x001e240000000a00 */
[----:B0-----:R-:W2:Y:S02]  /*1220*/  LDG.E.64 R4, desc[UR38][R4.64] ;  /* 0x0000002604047981 */ /* 0x001ea4000c1e1b00 */
[----:B--2---:R-:W-:-:S04]  /*1230*/  ISETP.NE.U32.AND P0, PT, R4, RZ, PT ;  /* 0x000000ff0400720c */ /* 0x004fc80003f05070 */
[----:B------:R-:W-:-:S13]  /*1240*/  ISETP.NE.AND.EX P0, PT, R5, RZ, PT, P0 ;  /* 0x000000ff0500720c */ /* 0x000fda0003f05300 */
[----:B------:R-:W-:Y:S05]  /*1250*/  @!P0 BRA `(.L_x_15) ;  /* 0x0000000000088947 */ /* 0x000fea0003800000 */
[----:B-1----:R0:W5:Y:S01]  /*1260*/  LD.E R59, desc[UR38][R4.64] ;  /* 0x00000026043b7980 */ /* 0x002162000c101900 */
[----:B------:R-:W-:Y:S05]  /*1270*/  BRA `(.L_x_16) ;  /* 0x0000000000247947 */ /* 0x000fea0003800000 */
.L_x_15:
[----:B------:R-:W-:Y:S02]  /*1280*/  ULDC.64 UR4, c[0x0][0x590] ;  /* 0x0001640000047ab9 */ /* 0x000fe40000000a00 */
[----:B------:R-:W-:-:S04]  /*1290*/  ISETP.NE.U32.AND P0, PT, RZ, UR4, PT ;  /* 0x00000004ff007c0c */ /* 0x000fc8000bf05070 */
[----:B------:R-:W-:-:S13]  /*12a0*/  ISETP.NE.AND.EX P0, PT, RZ, UR5, PT, P0 ;  /* 0x00000005ff007c0c */ /* 0x000fda000bf05300 */
[----:B------:R-:W-:Y:S05]  /*12b0*/  @!P0 BRA `(.L_x_17) ;  /* 0x00000000000c8947 */ /* 0x000fea0003800000 */
[----:B0-----:R-:W1:Y:S02]  /*12c0*/  LDC.64 R4, c[0x0][0x590] ;  /* 0x00016400ff047b82 */ /* 0x001e640000000a00 */
[----:B-1----:R1:W5:Y:S01]  /*12d0*/  LDG.E R59, desc[UR38][R4.64] ;  /* 0x00000026043b7981 */ /* 0x002362000c1e1900 */
[----:B------:R-:W-:Y:S05]  /*12e0*/  BRA `(.L_x_16) ;  /* 0x0000000000087947 */ /* 0x000fea0003800000 */
.L_x_17:
[----:B------:R-:W-:Y:S02]  /*12f0*/  ULDC UR4, c[0x0][0x584] ;  /* 0x0001610000047ab9 */ /* 0x000fe40000000800 */
[----:B-1----:R-:W-:-:S07]  /*1300*/  IMAD.U32 R59, RZ, RZ, UR4 ;  /* 0x00000004ff3b7e24 */ /* 0x002fce000f8e00ff */
.L_x_16:
[----:B------:R-:W-:-:S13]  /*1310*/  LOP3.LUT P0, RZ, R3, 0xff, RZ, 0xc0, !PT ;  /* 0x000000ff03ff7812 */ /* 0x000fda000780c0ff */
[----:B------:R-:W-:Y:S05]  /*1320*/  @!P0 EXIT ;  /* 0x000000000000894d */ /* 0x000fea0003800000 */
[----:B------:R-:W2:Y:S01]  /*1330*/  LDC.64 R60, c[0x0][0x5c8] ;  /* 0x00017200ff3c7b82 */ /* 0x000ea20000000a00 */
[----:B------:R-:W-:Y:S01]  /*1340*/  ULDC.64 UR4, c[0x0][0x288] ;  /* 0x0000a20000047ab9 */ /* 0x000fe20000000a00 */
[----:B------:R-:W-:Y:S01]  /*1350*/  LOP3.LUT R7, R7, 0x1, RZ, 0xc0, !PT ;  /* 0x0000000107077812 */ /* 0x000fe200078ec0ff */
[----:B01----:R-:W-:Y:S01]  /*1360*/  IMAD.U32 R4, RZ, RZ, UR4 ;  /* 0x00000004ff047e24 */ /* 0x003fe2000f8e00ff */
[----:B------:R-:W-:Y:S01]  /*1370*/  UIADD3 UR4, UR5, 0x1f, URZ ;  /* 0x0000001f05047890 */ /* 0x000fe2000fffe03f */
[----:B------:R-:W-:Y:S01]  /*1380*/  SHF.R.U32.HI R3, RZ, 0x2, R64 ;  /* 0x00000002ff037819 */ /* 0x000fe20000011640 */
[----:B------:R-:W-:Y:S01]  /*1390*/  IMAD.MOV.U32 R5, RZ, RZ, 0x1 ;  /* 0x00000001ff057424 */ /* 0x000fe200078e00ff */
[----:B------:R-:W-:Y:S01]  /*13a0*/  SHF.R.U32.HI R0, RZ, 0x1, R0 ;  /* 0x00000001ff007819 */ /* 0x000fe20000011600 */
[----:B------:R-:W0:Y:S01]  /*13b0*/  LDC R62, c[0x0][0x658] ;  /* 0x00019600ff3e7b82 */ /* 0x000e220000000800 */
[----:B------:R-:W-:Y:S01]  /*13c0*/  USHF.R.S32.HI UR5, URZ, 0x1f, UR4 ;  /* 0x0000001f3f057899 */ /* 0x000fe20008011404 */
[----:B------:R-:W-:Y:S01]  /*13d0*/  LOP3.LUT R63, R64, 0x3, RZ, 0xc0, !PT ;  /* 0x00000003403f7812 */ /* 0x000fe200078ec0ff */
[----:B------:R-:W-:Y:S01]  /*13e0*/  IMAD.SHL.U32 R56, R7, 0x40, RZ ;  /* 0x0000004007387824 */ /* 0x000fe200078e00ff */
[----:B------:R-:W-:Y:S01]  /*13f0*/  LOP3.LUT R3, R3, 0x7, RZ, 0xc0, !PT ;  /* 0x0000000703037812 */ /* 0x000fe200078ec0ff */
[----:B------:R-:W-:Y:S01]  /*1400*/  ULEA.HI UR5, UR5, UR4, URZ, 0x5 ;  /* 0x0000000405057291 */ /* 0x000fe2000f8f283f */
[----:B------:R-:W-:Y:S01]  /*1410*/  LOP3.LUT R0, R0, 0x30, RZ, 0xc0, !PT ;  /* 0x0000003000007812 */ /* 0x000fe200078ec0ff */
[----:B------:R-:W-:Y:S01]  /*1420*/  IMAD R63, R63, -0x2, R4 ;  /* 0xfffffffe3f3f7824 */ /* 0x000fe200078e0204 */
[--C-:B------:R-:W-:Y:S01]  /*1430*/  LOP3.LUT R56, R56, 0x40, R3.reuse, 0xe2, !PT ;  /* 0x0000004038387812 */ /* 0x100fe200078ee203 */
[----:B------:R-:W-:Y:S01]  /*1440*/  USHF.R.S32.HI UR43, URZ, 0x5, UR5 ;  /* 0x000000053f2b7899 */ /* 0x000fe20008011405 */
[-C--:B------:R-:W-:Y:S01]  /*1450*/  IADD3 R4, RZ, -R0.reuse, -R3 ;  /* 0x80000000ff047210 */ /* 0x080fe20007ffe803 */
[----:B------:R-:W-:Y:S01]  /*1460*/  IMAD.MOV.U32 R3, RZ, RZ, -0x1 ;  /* 0xffffffffff037424 */ /* 0x000fe200078e00ff */
[----:B------:R-:W-:Y:S01]  /*1470*/  LOP3.LUT R65, R64, 0x80, RZ, 0xc0, !PT ;  /* 0x0000008040417812 */ /* 0x000fe200078ec0ff */
[----:B------:R-:W-:Y:S01]  /*1480*/  UISETP.LT.AND UP0, UPT, UR43, 0x1, UPT ;  /* 0x000000012b00788c */ /* 0x000fe2000bf01270 */
[----:B------:R-:W-:Y:S01]  /*1490*/  LOP3.LUT R56, R56, R0, RZ, 0xfc, !PT ;  /* 0x0000000038387212 */ /* 0x000fe200078efcff */
[----:B------:R-:W-:Y:S01]  /*14a0*/  IMAD R4, R7, -0x40, R4 ;  /* 0xffffffc007047824 */ /* 0x000fe200078e0204 */
[C-C-:B--2---:R-:W-:Y:S01]  /*14b0*/  SHF.L.U64.HI R67, R60.reuse, 0x7, R61.reuse ;  /* 0x000000073c437819 */ /* 0x144fe2000001023d */
[C---:B------:R-:W-:Y:S01]  /*14c0*/  IMAD.SHL.U32 R68, R60.reuse, 0x80, RZ ;  /* 0x000000803c447824 */ /* 0x040fe200078e00ff */
[----:B------:R-:W-:Y:S01]  /*14d0*/  ULDC UR4, c[0x0][0x284] ;  /* 0x0000a10000047ab9 */ /* 0x000fe20000000800 */
[C---:B------:R-:W-:Y:S01]  /*14e0*/  SHF.L.U64.HI R61, R60.reuse, 0x3, R61 ;  /* 0x000000033c3d7819 */ /* 0x040fe2000001023d */
[----:B------:R-:W-:Y:S01]  /*14f0*/  USEL UR44, UR43, 0x1, UP0 ;  /* 0x000000012b2c7887 */ /* 0x000fe20008000000 */
[----:B------:R-:W-:Y:S01]  /*1500*/  IMAD.SHL.U32 R60, R60, 0x8, RZ ;  /* 0x000000083c3c7824 */ /* 0x000fe200078e00ff */
[----:B------:R-:W-:Y:S01]  /*1510*/  SHF.L.U64.HI R67, R68, 0x1, R67 ;  /* 0x0000000144437819 */ /* 0x000fe20000010243 */
[----:B------:R-:W-:Y:S01]  /*1520*/  IMAD.SHL.U32 R64, R64, 0x2, RZ ;  /* 0x0000000240407824 */ /* 0x000fe200078e00ff */
[-C--:B0-----:R-:W-:Y:S01]  /*1530*/  SHF.L.U32 R3, R3, R62.reuse, RZ ;  /* 0x0000003e03037219 */ /* 0x081fe200000006ff */
[----:B------:R-:W-:Y:S01]  /*1540*/  IMAD.SHL.U32 R68, R68, 0x2, RZ ;  /* 0x0000000244447824 */ /* 0x000fe200078e00ff */
[----:B------:R-:W-:Y:S01]  /*1550*/  SHF.L.U32 R62, R5, R62, RZ ;  /* 0x0000003e053e7219 */ /* 0x000fe200000006ff */
[----:B------:R-:W-:Y:S01]  /*1560*/  VIADD R69, R4, UR4 ;  /* 0x0000000404457c36 */ /* 0x000fe20008000000 */
[----:B------:R-:W-:Y:S01]  /*1570*/  LOP3.LUT R84, R18, 0x1, RZ, 0xfc, !PT ;  /* 0x0000000112547812 */ /* 0x000fe200078efcff */
[----:B------:R-:W-:Y:S01]  /*1580*/  IMAD.MOV.U32 R57, RZ, RZ, RZ ;  /* 0x000000ffff397224 */ /* 0x000fe200078e00ff */
[----:B------:R-:W-:Y:S01]  /*1590*/  SHF.R.U32.HI R65, RZ, 0x7, R65 ;  /* 0x00000007ff417819 */ /* 0x000fe20000011641 */
[----:B------:R-:W-:Y:S01]  /*15a0*/  UIADD3 UR44, UR43, -UR44, URZ ;  /* 0x8000002c2b2c7290 */ /* 0x000fe2000fffe03f */
[----:B------:R-:W-:Y:S01]  /*15b0*/  LOP3.LUT R66, RZ, R3, RZ, 0x33, !PT ;  /* 0x00000003ff427212 */ /* 0x000fe200078e33ff */
[----:B------:R-:W-:Y:S01]  /*15c0*/  UMOV UR40, URZ ;  /* 0x0000003f00287c82 */ /* 0x000fe20008000000 */
[----:B------:R-:W-:-:S09]  /*15d0*/  UMOV UR41, URZ ;  /* 0x0000003f00297c82 */ /* 0x000fd20008000000 */
.L_x_99:
[----:B0-----:R-:W0:Y:S01]  /*15e0*/  SHFL.IDX PT, R0, R65, RZ, 0x1f ;  /* 0x00001fff41007589 */ /* 0x001e2200000e0000 */
[----:B-1----:R-:W1:Y:S01]  /*15f0*/  S2UR UR7, SR_CgaCtaId ;  /* 0x00000000000779c3 */ /* 0x002e620000008800 */
[----:B------:R-:W-:Y:S01]  /*1600*/  UMOV UR6, 0x400 ;  /* 0x0000040000067882 */ /* 0x000fe20000000000 */
[----:B0-----:R-:W-:Y:S01]  /*1610*/  R2UR UR4, R0 ;  /* 0x00000000000472ca */ /* 0x001fe200000e0000 */
[----:B-1----:R-:W-:-:S12]  /*1620*/  ULEA UR6, UR7, UR6, 0x18 ;  /* 0x0000000607067291 */ /* 0x002fd8000f8ec03f */
[----:B------:R-:W-:-:S04]  /*1630*/  ULEA.HI UR5, UR4, UR4, URZ, 0x1 ;  /* 0x0000000404057291 */ /* 0x000fc8000f8f083f */
[----:B------:R-:W-:-:S04]  /*1640*/  ULOP3.LUT UR5, UR5, 0xffffe, URZ, 0xc0, !UPT ;  /* 0x000ffffe05057892 */ /* 0x000fc8000f8ec03f */
[----:B------:R-:W-:-:S03]  /*1650*/  UIADD3 UR5, UR4, -UR5, URZ ;  /* 0x8000000504057290 */ /* 0x000fc6000fffe03f */
[----:B------:R-:W-:Y:S01]  /*1660*/  ULDC UR4, c[0x0][0x28c] ;  /* 0x0000a30000047ab9 */ /* 0x000fe20000000800 */
[----:B------:R-:W-:Y:S01]  /*1670*/  ULEA UR5, UR5, UR6, 0xc ;  /* 0x0000000605057291 */ /* 0x000fe2000f8e603f */
[----:B------:R-:W-:-:S03]  /*1680*/  ISETP.LT.AND P0, PT, RZ, UR4, PT ;  /* 0x00000004ff007c0c */ /* 0x000fc6000bf01270 */
[----:B------:R-:W-:-:S04]  /*1690*/  UIADD3 UR5, UR5, 0x180, URZ ;  /* 0x0000018005057890 */ /* 0x000fc8000fffe03f */
[----:B------:R-:W-:-:S04]  /*16a0*/  USHF.R.U32.HI UR5, URZ, 0x4, UR5 ;  /* 0x000000043f057899 */ /* 0x000fc80008011605 */
[----:B------:R-:W-:-:S04]  /*16b0*/  ULOP3.LUT UR5, UR5, 0x3fff, URZ, 0xc0, !UPT ;  /* 0x00003fff05057892 */ /* 0x000fc8000f8ec03f */
[----:B------:R-:W-:Y:S01]  /*16c0*/  ULOP3.LUT UR45, UR5, 0x10000, URZ, 0xfc, !UPT ;  /* 0x00010000052d7892 */ /* 0x000fe2000f8efc3f */
[----:B--2345:R-:W-:Y:S11]  /*16d0*/  @P0 BRA `(.L_x_18) ;  /* 0x0000000000400947 */ /* 0x03cff60003800000 */
[----:B------:R-:W-:Y:S01]  /*16e0*/  MOV R0, 0x0 ;  /* 0x0000000000007802 */ /* 0x000fe20000000f00 */
[----:B------:R-:W-:Y:S01]  /*16f0*/  ULDC.64 UR4, c[0x4][0x68] ;  /* 0x01001a0000047ab9 */ /* 0x000fe20000000a00 */
[----:B------:R-:W-:Y:S01]  /*1700*/  ULDC.64 UR6, c[0x4][0x8] ;  /* 0x0100020000067ab9 */ /* 0x000fe20000000a00 */
[----:B------:R-:W-:Y:S01]  /*1710*/  IMAD.U32 R4, RZ, RZ, UR4 ;  /* 0x00000004ff047e24 */ /* 0x000fe2000f8e00ff */
[----:B------:R0:W1:Y:S01]  /*1720*/  LDC.64 R14, c[0x4][R0] ;  /* 0x01000000000e7b82 */ /* 0x0000620000000a00 */
[----:B------:R-:W-:Y:S01]  /*1730*/  IMAD.U32 R5, RZ, RZ, UR5 ;  /* 0x00000005ff057e24 */ /* 0x000fe2000f8e00ff */
[----:B------:R-:W-:Y:S01]  /*1740*/  ULDC.64 UR4, c[0x4][0x70] ;  /* 0x01001c0000047ab9 */ /* 0x000fe20000000a00 */
[----:B------:R-:W-:Y:S02]  /*1750*/  IMAD.U32 R10, RZ, RZ, UR6 ;  /* 0x00000006ff0a7e24 */ /* 0x000fe4000f8e00ff */
[----:B------:R-:W-:Y:S02]  /*1760*/  IMAD.U32 R6, RZ, RZ, UR4 ;  /* 0x00000004ff067e24 */ /* 0x000fe4000f8e00ff */
[----:B------:R-:W-:-:S02]  /*1770*/  IMAD.U32 R7, RZ, RZ, UR5 ;  /* 0x00000005ff077e24 */ /* 0x000fc4000f8e00ff */
[----:B------:R-:W-:Y:S02]  /*1780*/  IMAD.U32 R11, RZ, RZ, UR7 ;  /* 0x00000007ff0b7e24 */ /* 0x000fe4000f8e00ff */
[----:B------:R-:W-:Y:S02]  /*1790*/  IMAD.MOV.U32 R8, RZ, RZ, 0x1e1 ;  /* 0x000001e1ff087424 */ /* 0x000fe400078e00ff */
[----:B------:R-:W-:Y:S02]  /*17a0*/  IMAD.MOV.U32 R12, RZ, RZ, 0x1 ;  /* 0x00000001ff0c7424 */ /* 0x000fe400078e00ff */
[----:B0-----:R-:W-:-:S07]  /*17b0*/  IMAD.MOV.U32 R13, RZ, RZ, RZ ;  /* 0x000000ffff0d7224 */ /* 0x001fce00078e00ff */
[----:B------:R-:W-:-:S07]  /*17c0*/  LEPC R20, `(.L_x_18) ;  /* 0x000000001014794e */ /* 0x000fce0000000000 */
[----:B-1---5:R-:W-:Y:S05]  /*17d0*/  CALL.ABS.NOINC R14 ;  /* 0x000000000e007343 */ /* 0x022fea0003c00000 */
.L_x_18:
[----:B------:R-:W-:-:S13]  /*17e0*/  ISETP.NE.AND P0, PT, R84, 0x3, PT ;  /* 0x000000035400780c */ /* 0x000fda0003f05270 */
[----:B------:R-:W-:Y:S05]  /*17f0*/  @!P0 BRA `(.L_x_19) ;  /* 0x0000000000048947 */ /* 0x000fea0003800000 */
[----:B------:R-:W-:Y:S01]  /*1800*/  BPT.TRAP 0x1 ;  /* 0x000000040000795c */ /* 0x000fe20000300000 */
.L_x_19:
[----:B------:R-:W0:Y:S01]  /*1810*/  S2UR UR5, SR_CgaCtaId ;  /* 0x00000000000579c3 */ /* 0x000e220000008800 */
[----:B------:R-:W-:Y:S01]  /*1820*/  UMOV UR4, 0x400 ;  /* 0x0000040000047882 */ /* 0x000fe20000000000 */
[----:B------:R-:W-:Y:S02]  /*1830*/  IMAD.U32 R0, RZ, RZ, UR40 ;  /* 0x00000028ff007e24 */ /* 0x000fe4000f8e00ff */
[----:B------:R-:W-:-:S03]  /*1840*/  IMAD.U32 R3, RZ, RZ, UR41 ;  /* 0x00000029ff037e24 */ /* 0x000fc6000f8e00ff */
[----:B------:R-:W-:Y:S01]  /*1850*/  SHF.L.U32 R0, R0, 0x1f, RZ ;  /* 0x0000001f00007819 */ /* 0x000fe200000006ff */
[----:B0-----:R-:W-:-:S06]  /*1860*/  ULEA UR4, UR5, UR4, 0x18 ;  /* 0x0000000405047291 */ /* 0x001fcc000f8ec03f */
[----:B------:R-:W-:-:S04]  /*1870*/  IMAD.U32 R6, RZ, RZ, UR4 ;  /* 0x00000004ff067e24 */ /* 0x000fc8000f8e00ff */
[----:B------:R-:W-:-:S04]  /*1880*/  IMAD R3, R3, 0x8, R6 ;  /* 0x0000000803037824 */ /* 0x000fc800078e0206 */
[----:B------:R0:W1:Y:S01]  /*1890*/  SYNCS.PHASECHK.TRANS64.TRYWAIT P1, [R3+URZ], R0 ;  /* 0x00000000030075a7 */ /* 0x000062000802017f */
[----:B------:R-:W-:Y:S05]  /*18a0*/  @!P0 BRA `(.L_x_20) ;  /* 0x0000000000048947 */ /* 0x000fea0003800000 */
[----:B------:R-:W-:Y:S01]  /*18b0*/  BPT.TRAP 0x1 ;  /* 0x000000040000795c */ /* 0x000fe20000300000 */
.L_x_20:
[----:B------:R-:W-:-:S05]  /*18c0*/  IMAD.U32 R4, RZ, RZ, UR44 ;  /* 0x0000002cff047e24 */ /* 0x000fca000f8e00ff */
[----:B------:R-:W-:Y:S01]  /*18d0*/  ISETP.GE.AND P2, PT, R4, 0x1, PT ;  /* 0x000000010400780c */ /* 0x000fe20003f46270 */
[----:B-1----:R-:W-:-:S12]  /*18e0*/  @P1 BRA `(.L_x_21) ;  /* 0x0000000000081947 */ /* 0x002fd80003800000 */
[----:B------:R-:W1:Y:S02]  /*18f0*/  SYNCS.PHASECHK.TRANS64.TRYWAIT P1, [R3+URZ], R0 ;  /* 0x00000000030075a7 */ /* 0x000e64000802017f */
[----:B-1----:R-:W-:Y:S05]  /*1900*/  @!P1 BRA `(.L_x_22) ;  /* 0x0000004c00a89947 */ /* 0x002fea0003800000 */
.L_x_21:
[----:B------:R-:W-:Y:S05]  /*1910*/  WARPSYNC.ALL ;  /* 0x0000000000007948 */ /* 0x000fea0003800000 */
[----:B------:R-:W-:Y:S01]  /*1920*/  R2UR UR4, R6 ;  /* 0x00000000060472ca */ /* 0x000fe200000e0000 */
[----:B------:R-:W-:Y:S01]  /*1930*/  ULEA UR6, UR41, UR45, 0xa ;  /* 0x0000002d29067291 */ /* 0x000fe2000f8e503f */
[----:B------:R-:W-:Y:S01]  /*1940*/  WARPGROUP.ARRIVE ;  /* 0x00000000000079c5 */ /* 0x000fe20000000000 */
[----:B------:R-:W-:Y:S01]  /*1950*/  UMOV UR9, 0x80000020 ;  /* 0x8000002000097882 */ /* 0x000fe20000000000 */
[----:B------:R-:W-:Y:S01]  /*1960*/  UMOV UR11, 0x80000020 ;  /* 0x80000020000b7882 */ /* 0x000fe20000000000 */
[----:B------:R-:W-:-:S03]  /*1970*/  UIADD3 UR7, UR6, 0x200, URZ ;  /* 0x0000020006077890 */ /* 0x000fc6000fffe03f */
[----:B------:R-:W-:-:S05]  /*1980*/  UMOV UR8, UR6 ;  /* 0x0000000600087c82 */ /* 0x000fca0008000000 */
[----:B------:R-:W-:-:S04]  /*1990*/  UIADD3 UR4, UR4, 0x30180, URZ ;  /* 0x0003018004047890 */ /* 0x000fc8000fffe03f */
[----:B------:R-:W-:-:S04]  /*19a0*/  USHF.R.U32.HI UR4, URZ, 0x4, UR4 ;  /* 0x000000043f047899 */ /* 0x000fc80008011604 */
[----:B------:R-:W-:-:S04]  /*19b0*/  ULOP3.LUT UR4, UR4, 0x3fff, URZ, 0xc0, !UPT ;  /* 0x00003fff04047892 */ /* 0x000fc8000f8ec03f */
[----:B------:R-:W-:-:S04]  /*19c0*/  ULOP3.LUT UR4, UR4, 0x10000, URZ, 0xfc, !UPT ;  /* 0x0001000004047892 */ /* 0x000fc8000f8efc3f */
[----:B------:R-:W-:-:S07]  /*19d0*/  ULEA UR5, UR41, UR4, 0x7 ;  /* 0x0000000429057291 */ /* 0x000fce000f8e383f */
[----:B------:R-:W-:Y:S02]  /*19e0*/  UMOV UR10, UR5 ;  /* 0x00000005000a7c82 */ /* 0x000fe40008000000 */
[----:B------:R-:W-:Y:S01]  /*19f0*/  HGMMA.64x32x16.F32 R40, gdesc[UR8], RZ, !UPT, gsb0 ;  /* 0x00600000082879f0 */ /* 0x000fe2000c0008ff */
[----:B------:R-:W-:Y:S01]  /*1a00*/  UMOV UR8, UR7 ;  /* 0x0000000700087c82 */ /* 0x000fe20008000000 */
[----:B------:R-:W-:Y:S01]  /*1a10*/  UMOV UR9, 0x80000020 ;  /* 0x8000002000097882 */ /* 0x000fe20000000000 */
[----:B------:R-:W-:Y:S02]  /*1a20*/  WARPGROUP.DEPBAR.LE gsb0, 0x0 ;  /* 0x00008000000079c5 */ /* 0x000fe40000010000 */
[----:B------:R-:W-:-:S06]  /*1a30*/  WARPGROUP.ARRIVE ;  /* 0x00000000000079c5 */ /* 0x000fcc0000000000 */
[----:B------:R-:W-:Y:S01]  /*1a40*/  HGMMA.64x32x16.F32 R24, gdesc[UR8], RZ, !UPT, gsb0 ;  /* 0x00600000081879f0 */ /* 0x000fe2000c0008ff */
[----:B------:R-:W-:Y:S02]  /*1a50*/  UIADD3 UR8, UR6, 0x2, URZ ;  /* 0x0000000206087890 */ /* 0x000fe4000fffe03f */
[----:B------:R-:W-:Y:S01]  /*1a60*/  UIADD3 UR10, UR5, 0x2, URZ ;  /* 0x00000002050a7890 */ /* 0x000fe2000fffe03f */
[----:B------:R-:W-:Y:S01]  /*1a70*/  UMOV UR9, 0x80000020 ;  /* 0x8000002000097882 */ /* 0x000fe20000000000 */
[----:B------:R-:W-:Y:S01]  /*1a80*/  UMOV UR11, 0x80000020 ;  /* 0x80000020000b7882 */ /* 0x000fe20000000000 */
[----:B------:R-:W-:Y:S01]  /*1a90*/  UIADD3 UR6, UR6, 0x202, URZ ;  /* 0x0000020206067890 */ /* 0x000fe2000fffe03f */
[----:B------:R-:W-:Y:S02]  /*1aa0*/  WARPGROUP.DEPBAR.LE gsb0, 0x0 ;  /* 0x00008000000079c5 */ /* 0x000fe40000010000 */
[----:B------:R-:W-:-:S06]  /*1ab0*/  WARPGROUP.ARRIVE ;  /* 0x00000000000079c5 */ /* 0x000fcc0000000000 */
[----:B------:R-:W-:Y:S01]  /*1ac0*/  HGMMA.64x32x16.F32 R40, gdesc[UR8], R40, gsb0 ;  /* 0x00600000082879f0 */ /* 0x000fe20008000828 */
[----:B------:R-:W-:Y:S01]  /*1ad0*/  UMOV UR8, UR6 ;  /* 0x0000000600087c82 */ /* 0x000fe20008000000 */
[----:B------:R-:W-:Y:S01]  /*1ae0*/  UMOV UR9, 0x80000020 ;  /* 0x8000002000097882 */ /* 0x000fe20000000000 */
[----:B------:R-:W-:Y:S02]  /*1af0*/  WARPGROUP.DEPBAR.LE gsb0, 0x0 ;  /* 0x00008000000079c5 */ /* 0x000fe40000010000 */
[----:B------:R-:W-:-:S06]  /*1b00*/  WARPGROUP.ARRIVE ;  /* 0x00000000000079c5 */ /* 0x000fcc0000000000 */
[----:B------:R-:W-:Y:S03]  /*1b10*/  HGMMA.64x32x16.F32 R24, gdesc[UR8], R24, gsb0 ;  /* 0x00600000081879f0 */ /* 0x000fe60008000818 */
[----:B------:R-:W-:Y:S02]  /*1b20*/  WARPGROUP.DEPBAR.LE gsb0, 0x0 ;  /* 0x00008000000079c5 */ /* 0x000fe40000010000 */
[----:B------:R-:W-:Y:S05]  /*1b30*/  @!P2 BRA `(.L_x_23) ;  /* 0x000000040020a947 */ /* 0x000fea0003800000 */
[----:B------:R-:W-:Y:S01]  /*1b40*/  UIADD3 UR5, UR41, 0x1, URZ ;  /* 0x0000000129057890 */ /* 0x000fe2000fffe03f */
[----:B01----:R-:W-:Y:S02]  /*1b50*/  IMAD.U32 R0, RZ, RZ, UR44 ;  /* 0x0000002cff007e24 */ /* 0x003fe4000f8e00ff */
[----:B------:R-:W-:Y:S01]  /*1b60*/  IMAD.U32 R3, RZ, RZ, UR41 ;  /* 0x00000029ff037e24 */ /* 0x000fe2000f8e00ff */
[----:B------:R-:W-:-:S04]  /*1b70*/  UISETP.NE.AND UP0, UPT, UR5, 0xc, UPT ;  /* 0x0000000c0500788c */ /* 0x000fc8000bf05270 */
[----:B------:R-:W-:Y:S02]  /*1b80*/  USEL UR6, URZ, 0x1, UP0 ;  /* 0x000000013f067887 */ /* 0x000fe40008000000 */
[----:B------:R-:W-:Y:S02]  /*1b90*/  USEL UR5, UR5, URZ, UP0 ;  /* 0x0000003f05057287 */ /* 0x000fe40008000000 */
[----:B------:R-:W-:-:S06]  /*1ba0*/  ULOP3.LUT UR6, UR40, UR6, URZ, 0x3c, !UPT ;  /* 0x0000000628067292 */ /* 0x000fcc000f8e3c3f */
[----:B------:R-:W-:-:S07]  /*1bb0*/  IMAD.U32 R7, RZ, RZ, UR6 ;  /* 0x00000006ff077e24 */ /* 0x000fce000f8e00ff */
.L_x_30:
[----:B------:R-:W-:Y:S05]  /*1bc0*/  @!P0 BRA `(.L_x_24) ;  /* 0x0000000000048947 */ /* 0x000fea0003800000 */
[----:B------:R-:W-:Y:S01]  /*1bd0*/  BPT.TRAP 0x1 ;  /* 0x000000040000795c */ /* 0x000fe20000300000 */
.L_x_24:
[----:B------:R-:W0:Y:S01]  /*1be0*/  S2UR UR7, SR_CgaCtaId ;  /* 0x00000000000779c3 */ /* 0x000e220000008800 */
[----:B------:R-:W-:Y:S01]  /*1bf0*/  UMOV UR6, 0x400 ;  /* 0x0000040000067882 */ /* 0x000fe20000000000 */
[----:B------:R-:W-:Y:S01]  /*1c00*/  IMAD.U32 R5, RZ, RZ, UR5 ;  /* 0x00000005ff057e24 */ /* 0x000fe2000f8e00ff */
[----:B------:R-:W-:Y:S01]  /*1c10*/  SHF.L.U32 R4, R7, 0x1f, RZ ;  /* 0x0000001f07047819 */ /* 0x000fe200000006ff */
[----:B0-----:R-:W-:-:S06]  /*1c20*/  ULEA UR6, UR7, UR6, 0x18 ;  /* 0x0000000607067291 */ /* 0x001fcc000f8ec03f */
[----:B------:R-:W-:-:S04]  /*1c30*/  IMAD.U32 R6, RZ, RZ, UR6 ;  /* 0x00000006ff067e24 */ /* 0x000fc8000f8e00ff */
[----:B------:R-:W-:-:S04]  /*1c40*/  IMAD R5, R5, 0x8, R6 ;  /* 0x0000000805057824 */ /* 0x000fc800078e0206 */
[----:B------:R0:W1:Y:S01]  /*1c50*/  SYNCS.PHASECHK.TRANS64.TRYWAIT P1, [R5+URZ], R4 ;  /* 0x00000004050075a7 */ /* 0x000062000802017f */
[----:B------:R-:W-:Y:S05]  /*1c60*/  @!P0 BRA `(.L_x_25) ;  /* 0x0000000000048947 */ /* 0x000fea0003800000 */
[----:B------:R-:W-:Y:S01]  /*1c70*/  BPT.TRAP 0x1 ;  /* 0x000000040000795c */ /* 0x000fe20000300000 */
.L_x_25:
[----:B-1----:R-:W-:Y:S05]  /*1c80*/  @P1 BRA `(.L_x_26) ;  /* 0x0000000000081947 */ /* 0x002fea0003800000 */
[----:B------:R-:W1:Y:S02]  /*1c90*/  SYNCS.PHASECHK.TRANS64.TRYWAIT P1, [R5+URZ], R4 ;  /* 0x00000004050075a7 */ /* 0x000e64000802017f */
[----:B-1----:R-:W-:Y:S05]  /*1ca0*/  @!P1 BRA `(.L_x_27) ;  /* 0x0000004800d49947 */ /* 0x002fea0003800000 */
.L_x_26:
[----:B------:R-:W-:Y:S01]  /*1cb0*/  ULEA UR6, UR5, UR4, 0x7 ;  /* 0x0000000405067291 */ /* 0x000fe2000f8e383f */
[----:B------:R-:W-:Y:S01]  /*1cc0*/  WARPGROUP.ARRIVE ;  /* 0x00000000000079c5 */ /* 0x000fe20000000000 */
[----:B------:R-:W-:Y:S01]  /*1cd0*/  ULEA UR7, UR5, UR45, 0xa ;  /* 0x0000002d05077291 */ /* 0x000fe2000f8e503f */
[----:B------:R-:W-:Y:S01]  /*1ce0*/  UMOV UR11, 0x80000020 ;  /* 0x80000020000b7882 */ /* 0x000fe20000000000 */
[----:B------:R-:W-:Y:S02]  /*1cf0*/  UMOV UR9, 0x80000020 ;  /* 0x8000002000097882 */ /* 0x000fe40000000000 */
[----:B------:R-:W-:Y:S01]  /*1d00*/  UIADD3 UR12, UR7, 0x200, URZ ;  /* 0x00000200070c7890 */ /* 0x000fe2000fffe03f */
[----:B------:R-:W-:Y:S02]  /*1d10*/  UMOV UR10, UR6 ;  /* 0x00000006000a7c82 */ /* 0x000fe40008000000 */
[----:B------:R-:W-:Y:S02]  /*1d20*/  UMOV UR8, UR7 ;  /* 0x0000000700087c82 */ /* 0x000fe40008000000 */
[----:B------:R-:W-:Y:S01]  /*1d30*/  HGMMA.64x32x16.F32 R40, gdesc[UR8], R40, gsb0 ;  /* 0x00600000082879f0 */ /* 0x000fe20008000828 */
[----:B------:R-:W-:Y:S01]  /*1d40*/  UMOV UR9, 0x80000020 ;  /* 0x8000002000097882 */ /* 0x000fe20000000000 */
[----:B------:R-:W-:Y:S01]  /*1d50*/  UMOV UR8, UR12 ;  /* 0x0000000c00087c82 */ /* 0x000fe20008000000 */
[----:B------:R-:W-:-:S02]  /*1d60*/  WARPGROUP.DEPBAR.LE gsb0, 0x0 ;  /* 0x00008000000079c5 */ /* 0x000fc40000010000 */
[----:B------:R-:W-:-:S06]  /*1d70*/  WARPGROUP.ARRIVE ;  /* 0x00000000000079c5 */ /* 0x000fcc0000000000 */
[----:B------:R-:W-:Y:S01]  /*1d80*/  HGMMA.64x32x16.F32 R24, gdesc[UR8], R24, gsb0 ;  /* 0x00600000081879f0 */ /* 0x000fe20008000818 */
        /* <DEDUP_REMOVED lines=15> */
[----:B------:R-:W-:Y:S01]  /*1e80*/  BPT.TRAP 0x1 ;  /* 0x000000040000795c */ /* 0x000fe20000300000 */
.L_x_28:
[----:B------:R-:W-:-:S13]  /*1e90*/  ISETP.NE.AND P1, PT, R22, RZ, PT ;  /* 0x000000ff1600720c */ /* 0x000fda0003f25270 */
[----:B01----:R-:W-:-:S04]  /*1ea0*/  @P1 IMAD R4, R3, 0x8, R6 ;  /* 0x0000000803041824 */ /* 0x003fc800078e0206 */
[----:B------:R-:W-:-:S05]  /*1eb0*/  @P1 VIADD R4, R4, 0x60 ;  /* 0x0000006004041836 */ /* 0x000fca0000000000 */
[----:B------:R-:W-:-:S04]  /*1ec0*/  @P1 PRMT R4, R19, 0x654, R4 ;  /* 0x0000065413041816 */ /* 0x000fc80000000004 */
[----:B------:R0:W-:Y:S01]  /*1ed0*/  @P1 SYNCS.ARRIVE.TRANS64.RED.A1T0 RZ, [R4+URZ], RZ ;  /* 0x000000ff04ff19a7 */ /* 0x0001e2000810043f */
[----:B------:R-:W-:-:S13]  /*1ee0*/  ISETP.GT.U32.AND P1, PT, R18, 0x1, PT ;  /* 0x000000011200780c */ /* 0x000fda0003f24070 */
[----:B0-----:R-:W-:Y:S05]  /*1ef0*/  @P1 BRA `(.L_x_29) ;  /* 0x0000000000041947 */ /* 0x001fea0003800000 */
[----:B------:R-:W-:Y:S01]  /*1f00*/  BPT.TRAP 0x1 ;  /* 0x000000040000795c */ /* 0x000fe20000300000 */
.L_x_29:
[----:B------:R-:W-:Y:S01]  /*1f10*/  UIADD3 UR5, UR5, 0x1, URZ ;  /* 0x0000000105057890 */ /* 0x000fe2000fffe03f */
[C---:B------:R-:W-:Y:S01]  /*1f20*/  ISETP.GT.AND P2, PT, R0.reuse, 0x1, PT ;  /* 0x000000010000780c */ /* 0x040fe20003f44270 */
[----:B------:R-:W-:Y:S02]  /*1f30*/  VIADD R3, R3, 0x1 ;  /* 0x0000000103037836 */ /* 0x000fe40000000000 */
[----:B------:R-:W-:Y:S01]  /*1f40*/  UISETP.NE.AND UP0, UPT, UR5, 0xc, UPT ;  /* 0x0000000c0500788c */ /* 0x000fe2000bf05270 */
[----:B------:R-:W-:Y:S02]  /*1f50*/  VIADD R0, R0, 0xffffffff ;  /* 0xffffffff00007836 */ /* 0x000fe40000000000 */
[C---:B------:R-:W-:Y:S01]  /*1f60*/  ISETP.NE.AND P1, PT, R3.reuse, 0xc, PT ;  /* 0x0000000c0300780c */ /* 0x040fe20003f25270 */
[----:B------:R-:W-:Y:S02]  /*1f70*/  USEL UR6, URZ, 0x1, UP0 ;  /* 0x000000013f067887 */ /* 0x000fe40008000000 */
[----:B------:R-:W-:Y:S01]  /*1f80*/  USEL UR5, UR5, URZ, UP0 ;  /* 0x0000003f05057287 */ /* 0x000fe20008000000 */
[----:B------:R-:W-:-:S03]  /*1f90*/  SEL R3, R3, RZ, P1 ;  /* 0x000000ff03037207 */ /* 0x000fc60000800000 */
[----:B------:R-:W-:Y:S01]  /*1fa0*/  LOP3.LUT R7, R7, UR6, RZ, 0x3c, !PT ;  /* 0x0000000607077c12 */ /* 0x000fe2000f8e3cff */
[----:B------:R-:W-:Y:S07]  /*1fb0*/  @P2 BRA `(.L_x_30) ;  /* 0xfffffffc00002947 */ /* 0x000fee000383ffff */
.L_x_23:
[----:B01----:R-:W0:Y:S02]  /*1fc0*/  LDC R0, c[0x0][0x28c] ;  /* 0x0000a300ff007b82 */ /* 0x003e240000000800 */
[----:B0-----:R-:W-:-:S13]  /*1fd0*/  ISETP.GE.AND P1, PT, R0, 0x1, PT ;  /* 0x000000010000780c */ /* 0x001fda0003f26270 */
[----:B------:R-:W-:Y:S05]  /*1fe0*/  @!P1 BRA `(.L_x_31) ;  /* 0x0000000000449947 */ /* 0x000fea0003800000 */
[----:B------:R-:W-:Y:S05]  /*1ff0*/  @!P0 BRA `(.L_x_32) ;  /* 0x0000000000048947 */ /* 0x000fea0003800000 */
[----:B------:R-:W-:Y:S01]  /*2000*/  BPT.TRAP 0x1 ;  /* 0x000000040000795c */ /* 0x000fe20000300000 */
.L_x_32:
[----:B------:R-:W-:-:S13]  /*2010*/  ISETP.NE.AND P0, PT, R22, RZ, PT ;  /* 0x000000ff1600720c */ /* 0x000fda0003f05270 */
[----:B------:R-:W-:-:S05]  /*2020*/  VOTEU.ANY UP0, P0 ;  /* 0x00000000003f7886 */ /* 0x000fca0000000100 */
[----:B------:R-:W-:-:S06]  /*2030*/  @UP0 UIADD3 UR4, UR44, UR41, URZ ;  /* 0x000000292c040290 */ /* 0x000fcc000fffe03f */
[----:B------:R-:W-:Y:S02]  /*2040*/  IMAD.U32 R4, RZ, RZ, UR4 ;  /* 0x00000004ff047e24 */ /* 0x000fe4000f8e00ff */
[----:B------:R-:W-:Y:S02]  /*2050*/  IMAD.U32 R3, RZ, RZ, UR4 ;  /* 0x00000004ff037e24 */ /* 0x000fe4000f8e00ff */
[----:B------:R-:W-:-:S05]  /*2060*/  @P0 IMAD.WIDE.U32 R4, R4, -0x55555555, RZ ;  /* 0xaaaaaaab04040825 */ /* 0x000fca00078e00ff */
[----:B------:R-:W-:-:S05]  /*2070*/  @P0 SHF.R.U32.HI R0, RZ, 0x3, R5 ;  /* 0x00000003ff000819 */ /* 0x000fca0000011605 */
[----:B------:R-:W-:-:S04]  /*2080*/  @P0 IMAD R0, R0, -0xc, R3 ;  /* 0xfffffff400000824 */ /* 0x000fc800078e0203 */
[----:B------:R-:W-:-:S04]  /*2090*/  @P0 IMAD R0, R0, 0x8, R6 ;  /* 0x0000000800000824 */ /* 0x000fc800078e0206 */
[----:B------:R-:W-:-:S05]  /*20a0*/  @P0 VIADD R0, R0, 0x60 ;  /* 0x0000006000000836 */ /* 0x000fca0000000000 */
[----:B------:R-:W-:-:S04]  /*20b0*/  @P0 PRMT R0, R19, 0x654, R0 ;  /* 0x0000065413000816 */ /* 0x000fc80000000000 */
[----:B------:R0:W-:Y:S01]  /*20c0*/  @P0 SYNCS.ARRIVE.TRANS64.RED.A1T0 RZ, [R0+URZ], RZ ;  /* 0x000000ff00ff09a7 */ /* 0x0001e2000810043f */
[----:B------:R-:W-:-:S13]  /*20d0*/  ISETP.GT.U32.AND P0, PT, R18, 0x1, PT ;  /* 0x000000011200780c */ /* 0x000fda0003f04070 */
[----:B0-----:R-:W-:Y:S05]  /*20e0*/  @P0 BRA `(.L_x_31) ;  /* 0x0000000000040947 */ /* 0x001fea0003800000 */
[----:B------:R-:W-:Y:S01]  /*20f0*/  BPT.TRAP 0x1 ;  /* 0x000000040000795c */ /* 0x000fe20000300000 */
.L_x_31:
[----:B------:R-:W-:Y:S01]  /*2100*/  IMAD.SHL.U32 R3, R70, 0x20, RZ ;  /* 0x0000002046037824 */ /* 0x000fe200078e00ff */
[----:B------:R-:W-:Y:S01]  /*2110*/  UIADD3 UR41, UR43, UR41, URZ ;  /* 0x000000292b297290 */ /* 0x000fe2000fffe03f */
[----:B------:R-:W-:Y:S01]  /*2120*/  IMAD.SHL.U32 R76, R71, 0x100, RZ ;  /* 0x00000100474c7824 */ /* 0x000fe200078e00ff */
[----:B------:R-:W-:Y:S01]  /*2130*/  ULDC UR7, c[0x0][0x288] ;  /* 0x0000a20000077ab9 */ /* 0x000fe20000000800 */
[----:B------:R-:W-:Y:S01]  /*2140*/  ULDC UR10, c[0x0][0x284] ;  /* 0x0000a100000a7ab9 */ /* 0x000fe20000000800 */
[----:B------:R-:W-:Y:S01]  /*2150*/  UISETP.GT.U32.AND UP0, UPT, UR41, 0xb, UPT ;  /* 0x0000000b2900788c */ /* 0x000fe2000bf04070 */
[C---:B------:R-:W-:Y:S01]  /*2160*/  ISETP.GE.AND P0, PT, R3.reuse, UR7, PT ;  /* 0x0000000703007c0c */ /* 0x040fe2000bf06270 */
[----:B------:R-:W-:Y:S01]  /*2170*/  UISETP.GE.U32.AND UP1, UPT, UR43, 0xc, UPT ;  /* 0x0000000c2b00788c */ /* 0x000fe2000bf26070 */
[----:B------:R-:W-:Y:S01]  /*2180*/  SHF.R.S32.HI R11, RZ, 0x1f, R23 ;  /* 0x0000001fff0b7819 */ /* 0x000fe20000011417 */
[----:B------:R-:W-:Y:S01]  /*2190*/  UISETP.LT.U32.AND UP0, UPT, UR43, 0xc, UP0 ;  /* 0x0000000c2b00788c */ /* 0x000fe20008701070 */
[----:B------:R-:W-:Y:S01]  /*21a0*/  ISETP.GE.OR P0, PT, R76, UR10, P0 ;  /* 0x0000000a4c007c0c */ /* 0x000fe20008706670 */
[----:B------:R-:W-:Y:S01]  /*21b0*/  UIMAD.WIDE.U32 UR4, UR41, -0x55555555, URZ ;  /* 0xaaaaaaab290478a5 */ /* 0x000fe2000f8e003f */
[----:B------:R-:W-:Y:S01]  /*21c0*/  LOP3.LUT R4, R3, 0x6, R64, 0xf8, !PT ;  /* 0x0000000603047812 */ /* 0x000fe200078ef840 */
[----:B------:R-:W-:Y:S01]  /*21d0*/  USEL UR6, URZ, 0x1, !UP0 ;  /* 0x000000013f067887 */ /* 0x000fe2000c000000 */
[----:B------:R-:W-:-:S02]  /*21e0*/  ULDC.64 UR8, c[0x0][0x5d0] ;  /* 0x0001740000087ab9 */ /* 0x000fc40000000a00 */
[----:B------:R-:W-:Y:S01]  /*21f0*/  SHF.R.S32.HI R5, RZ, 0x1f, R4 ;  /* 0x0000001fff057819 */ /* 0x000fe20000011404 */
[----:B------:R-:W-:Y:S01]  /*2200*/  IMAD R0, R11, UR8, RZ ;  /* 0x000000080b007c24 */ /* 0x000fe2000f8e02ff */
[----:B------:R-:W-:Y:S02]  /*2210*/  USHF.R.U32.HI UR4, URZ, 0x3, UR5 ;  /* 0x000000033f047899 */ /* 0x000fe40008011605 */
[----:B------:R-:W-:Y:S01]  /*2220*/  ULOP3.LUT UR40, UR40, UR6, URZ, 0x3c, !UPT ;  /* 0x0000000628287292 */ /* 0x000fe2000f8e3c3f */
[C---:B------:R-:W-:Y:S01]  /*2230*/  IMAD R9, R23.reuse, UR9, R0 ;  /* 0x0000000917097c24 */ /* 0x040fe2000f8e0200 */
[----:B------:R-:W-:Y:S01]  /*2240*/  UIMAD UR41, UR4, -0xc, UR41 ;  /* 0xfffffff4042978a4 */ /* 0x000fe2000f8e0229 */
[----:B------:R-:W-:Y:S01]  /*2250*/  IMAD.WIDE.U32 R6, R23, UR8, R4 ;  /* 0x0000000817067c25 */ /* 0x000fe2000f8e0004 */
[----:B------:R-:W-:-:S03]  /*2260*/  @UP1 ULOP3.LUT UR40, UR40, 0x1, UR4, 0x78, !UPT ;  /* 0x0000000128281892 */ /* 0x000fc6000f8e7804 */
[----:B------:R-:W-:Y:S02]  /*2270*/  IMAD.IADD R7, R7, 0x1, R9 ;  /* 0x0000000107077824 */ /* 0x000fe400078e0209 */
[----:B------:R-:W-:Y:S01]  /*2280*/  IMAD.MOV.U32 R0, RZ, RZ, -0x1 ;  /* 0xffffffffff007424 */ /* 0x000fe200078e00ff */
[----:B------:R-:W-:Y:S06]  /*2290*/  @P0 BRA `(.L_x_33) ;  /* 0x0000002400500947 */ /* 0x000fec0003800000 */
[----:B------:R-:W0:Y:S01]  /*22a0*/  LDC.64 R12, c[0x0][0x5c8] ;  /* 0x00017200ff0c7b82 */ /* 0x000e220000000a00 */
[----:B-----5:R-:W-:Y:S01]  /*22b0*/  FSETP.NEU.AND P1, PT, R59, RZ, PT ;  /* 0x000000ff3b00720b */ /* 0x020fe20003f2d000 */
[----:B------:R-:W-:Y:S01]  /*22c0*/  IMAD.WIDE R70, R71, 0x100, R56 ;  /* 0x0000010047467825 */ /* 0x000fe200078e0238 */
[----:B------:R-:W-:Y:S03]  /*22d0*/  BSSY B0, `(.L_x_33) ;  /* 0x0000250000007945 */ /* 0x000fe60003800000 */
[----:B------:R-:W-:Y:S02]  /*22e0*/  IMAD.IADD R76, R69, 0x1, -R76 ;  /* 0x00000001454c7824 */ /* 0x000fe400078e0a4c */
[----:B------:R-:W-:-:S03]  /*22f0*/  IMAD.IADD R3, R63, 0x1, -R3 ;  /* 0x000000013f037824 */ /* 0x000fc600078e0a03 */
[----:B------:R-:W-:-:S04]  /*2300*/  ISETP.GT.AND P3, PT, R76, RZ, PT ;  /* 0x000000ff4c00720c */ /* 0x000fc80003f64270 */
[----:B------:R-:W-:Y:S01]  /*2310*/  ISETP.GT.AND P0, PT, R3, RZ, P3 ;  /* 0x000000ff0300720c */ /* 0x000fe20001f04270 */
[-C--:B0-----:R-:W-:Y:S02]  /*2320*/  IMAD R8, R71, R12.reuse, RZ ;  /* 0x0000000c47087224 */ /* 0x081fe400078e02ff */
[----:B------:R-:W-:-:S04]  /*2330*/  IMAD.WIDE.U32 R80, R70, R12, R6 ;  /* 0x0000000c46507225 */ /* 0x000fc800078e0006 */
[----:B------:R-:W-:-:S04]  /*2340*/  IMAD R7, R70, R13, R8 ;  /* 0x0000000d46077224 */ /* 0x000fc800078e0208 */
[----:B------:R-:W-:Y:S01]  /*2350*/  IMAD.IADD R83, R81, 0x1, R7 ;  /* 0x0000000151537824 */ /* 0x000fe200078e0207 */
[----:B------:R-:W-:Y:S06]  /*2360*/  @!P1 BRA `(.L_x_34) ;  /* 0x0000001800889947 */ /* 0x000fec0003800000 */
[----:B------:R-:W0:Y:S01]  /*2370*/  LDC.64 R8, c[0x0][0x5b8] ;  /* 0x00016e00ff087b82 */ /* 0x000e220000000a00 */
[----:B------:R-:W-:-:S07]  /*2380*/  ULDC.64 UR4, c[0x0][0x5c0] ;  /* 0x0001700000047ab9 */ /* 0x000fce0000000a00 */
[----:B------:R-:W1:Y:S08]  /*2390*/  LDC.64 R14, c[0x0][0x5b0] ;  /* 0x00016c00ff0e7b82 */ /* 0x000e700000000a00 */
[----:B------:R-:W2:Y:S01]  /*23a0*/  LDC.64 R6, c[0x0][0x5a8] ;  /* 0x00016a00ff067b82 */ /* 0x000ea20000000a00 */
[-C--:B0-----:R-:W-:Y:S02]  /*23b0*/  IMAD R10, R11, R8.reuse, RZ ;  /* 0x000000080b0a7224 */ /* 0x081fe400078e02ff */
[----:B------:R-:W-:-:S04]  /*23c0*/  IMAD.WIDE.U32 R12, R23, R8, R4 ;  /* 0x00000008170c7225 */ /* 0x000fc800078e0004 */
[----:B------:R-:W-:Y:S02]  /*23d0*/  IMAD R9, R23, R9, R10 ;  /* 0x0000000917097224 */ /* 0x000fe400078e020a */
[----:B-1----:R-:W-:Y:S02]  /*23e0*/  IMAD R10, R71, R14, RZ ;  /* 0x0000000e470a7224 */ /* 0x002fe400078e02ff */
[----:B------:R-:W-:Y:S02]  /*23f0*/  IMAD.IADD R11, R13, 0x1, R9 ;  /* 0x000000010d0b7824 */ /* 0x000fe400078e0209 */
[----:B------:R-:W-:Y:S02]  /*2400*/  IMAD R81, R70, R15, R10 ;  /* 0x0000000f46517224 */ /* 0x000fe400078e020a */
[----:B------:R-:W-:-:S04]  /*2410*/  IMAD.MOV.U32 R10, RZ, RZ, R12 ;  /* 0x000000ffff0a7224 */ /* 0x000fc800078e000c */
[----:B------:R-:W-:-:S04]  /*2420*/  IMAD.WIDE.U32 R20, R70, R14, R10 ;  /* 0x0000000e46147225 */ /* 0x000fc800078e000a */
[----:B------:R-:W-:Y:S01]  /*2430*/  IMAD.IADD R21, R21, 0x1, R81 ;  /* 0x0000000115157824 */ /* 0x000fe200078e0251 */
[----:B--2---:R-:W-:-:S04]  /*2440*/  LEA R72, P1, R20, R6, 0x1 ;  /* 0x0000000614487211 */ /* 0x004fc800078208ff */
[----:B------:R-:W-:-:S05]  /*2450*/  LEA.HI.X R73, R20, R7, R21, 0x1, P1 ;  /* 0x0000000714497211 */ /* 0x000fca00008f0c15 */
[----:B------:R0:W2:Y:S01]  /*2460*/  @P0 LDG.E.LTC128B.U16 R77, desc[UR38][R72.64] ;  /* 0x00000026484d0981 */ /* 0x0000a2000c1e1520 */
[----:B------:R-:W-:Y:S01]  /*2470*/  IMAD.WIDE.U32 R74, R70, R14, R4 ;  /* 0x0000000e464a7225 */ /* 0x000fe200078e0004 */
[----:B------:R-:W-:Y:S03]  /*2480*/  BSSY B1, `(.L_x_35) ;  /* 0x0000012000017945 */ /* 0x000fe60003800000 */
[----:B------:R-:W-:Y:S02]  /*2490*/  IMAD.IADD R75, R81, 0x1, R75 ;  /* 0x00000001514b7824 */ /* 0x000fe400078e024b */
[----:B------:R-:W-:-:S04]  /*24a0*/  IMAD.WIDE.U32 R78, R23, R8, R74 ;  /* 0x00000008174e7225 */ /* 0x000fc800078e004a */
[----:B0-----:R-:W-:Y:S01]  /*24b0*/  IMAD.SHL.U32 R72, R14, 0x8, RZ ;  /* 0x000000080e487824 */ /* 0x001fe200078e00ff */
[----:B------:R-:W-:Y:S01]  /*24c0*/  LEA R74, P2, R78, R6, 0x1 ;  /* 0x000000064e4a7211 */ /* 0x000fe200078408ff */
[----:B--2---:R-:W-:-:S05]  /*24d0*/  HADD2.F32 R20, -RZ, R77.H0_H0 ;  /* 0x2000004dff147230 */ /* 0x004fca0000004100 */
[----:B------:R-:W-:Y:S01]  /*24e0*/  FMUL R21, R20, R59 ;  /* 0x0000003b14157220 */ /* 0x000fe20000400000 */
[----:B------:R-:W-:-:S03]  /*24f0*/  LEA R20, P1, R80, UR4, 0x1 ;  /* 0x0000000450147c11 */ /* 0x000fc6000f8208ff */
[----:B------:R-:W-:Y:S01]  /*2500*/  FFMA R21, R40, R58, R21 ;  /* 0x0000003a28157223 */ /* 0x000fe20000000015 */
[----:B------:R-:W-:-:S04]  /*2510*/  IMAD.IADD R40, R9, 0x1, R79 ;  /* 0x0000000109287824 */ /* 0x000fc800078e024f */
[----:B------:R-:W-:Y:S02]  /*2520*/  F2FP.F16.F32.PACK_AB R73, RZ, R21 ;  /* 0x00000015ff49723e */ /* 0x000fe400000000ff */
[----:B------:R-:W-:Y:S02]  /*2530*/  LEA.HI.X R21, R80, UR5, R83, 0x1, P1 ;  /* 0x0000000550157c11 */ /* 0x000fe400088f0c53 */
[----:B------:R-:W-:Y:S02]  /*2540*/  ISETP.GT.AND P1, PT, R3, 0x1, P3 ;  /* 0x000000010300780c */ /* 0x000fe40001f24270 */
[----:B------:R-:W-:Y:S01]  /*2550*/  LEA.HI.X R75, R78, R7, R40, 0x1, P2 ;  /* 0x000000074e4b7211 */ /* 0x000fe200010f0c28 */
[----:B------:R0:W-:Y:S02]  /*2560*/  @P0 STG.E.U16 desc[UR38][R20.64], R73 ;  /* 0x0000004914000986 */ /* 0x0001e4000c101526 */
[----:B0-----:R-:W-:-:S08]  /*2570*/  SHF.L.U64.HI R73, R14, 0x3, R15 ;  /* 0x000000030e497819 */ /* 0x001fd0000001020f */
[----:B------:R-:W-:Y:S05]  /*2580*/  @!P1 BRA `(.L_x_36) ;  /* 0x0000000000049947 */ /* 0x000fea0003800000 */
[----:B------:R0:W5:Y:S02]  /*2590*/  LDG.E.LTC128B.U16 R77, desc[UR38][R74.64+0x2] ;  /* 0x000002264a4d7981 */ /* 0x000164000c1e1520 */
.L_x_36:
[----:B------:R-:W-:Y:S05]  /*25a0*/  BSYNC B1 ;  /* 0x0000000000017941 */ /* 0x000fea0003800000 */
.L_x_35:
[----:B-----5:R-:W-:Y:S01]  /*25b0*/  HADD2.F32 R40, -RZ, R77.H0_H0 ;  /* 0x2000004dff287230 */ /* 0x020fe20000004100 */
[----:B------:R-:W-:Y:S01]  /*25c0*/  ISETP.GT.AND P0, PT, R76, 0x8, PT ;  /* 0x000000084c00780c */ /* 0x000fe20003f04270 */
[----:B------:R-:W-:-:S04]  /*25d0*/  IMAD.WIDE.U32 R82, R70, R14, R72 ;  /* 0x0000000e46527225 */ /* 0x000fc800078e0048 */
[----:B------:R-:W-:Y:S01]  /*25e0*/  FMUL R40, R40, R59 ;  /* 0x0000003b28287220 */ /* 0x000fe20000400000 */
[----:B------:R-:W-:Y:S01]  /*25f0*/  IMAD.IADD R81, R81, 0x1, R83 ;  /* 0x0000000151517824 */ /* 0x000fe200078e0253 */
[----:B------:R-:W-:Y:S02]  /*2600*/  IADD3 R78, P4, R12, R82, RZ ;  /* 0x000000520c4e7210 */ /* 0x000fe40007f9e0ff */
[----:B------:R-:W-:Y:S01]  /*2610*/  FFMA R41, R41, R58, R40 ;  /* 0x0000003a29297223 */ /* 0x000fe20000000028 */
[----:B------:R-:W-:Y:S02]  /*2620*/  ISETP.GT.AND P2, PT, R3, RZ, P0 ;  /* 0x000000ff0300720c */ /* 0x000fe40000744270 */
[----:B------:R-:W-:Y:S01]  /*2630*/  IMAD.X R79, R81, 0x1, R11, P4 ;  /* 0x00000001514f7824 */ /* 0x000fe200020e060b */
[----:B------:R-:W-:Y:S02]  /*2640*/  LEA R40, P4, R78, R6, 0x1 ;  /* 0x000000064e287211 */ /* 0x000fe400078808ff */
[----:B------:R-:W-:-:S02]  /*2650*/  F2FP.F16.F32.PACK_AB R80, RZ, R41 ;  /* 0x00000029ff50723e */ /* 0x000fc400000000ff */
[----:B------:R-:W-:Y:S02]  /*2660*/  LEA.HI.X R41, R78, R7, R79, 0x1, P4 ;  /* 0x000000074e297211 */ /* 0x000fe400020f0c4f */
[----:B------:R-:W-:Y:S02]  /*2670*/  PRMT R83, R80, 0x7610, R83 ;  /* 0x0000761050537816 */ /* 0x000fe40000000053 */
[----:B------:R-:W-:-:S03]  /*2680*/  PRMT R80, R77, 0x7610, R80 ;  /* 0x000076104d507816 */ /* 0x000fc60000000050 */
[----:B------:R1:W-:Y:S04]  /*2690*/  @P1 STG.E.U16 desc[UR38][R20.64+0x2], R83 ;  /* 0x0000025314001986 */ /* 0x0003e8000c101526 */
[----:B------:R2:W3:Y:S01]  /*26a0*/  @P2 LDG.E.LTC128B.U16 R80, desc[UR38][R40.64] ;  /* 0x0000002628502981 */ /* 0x0004e2000c1e1520 */
[----:B------:R-:W-:Y:S01]  /*26b0*/  IADD3 R82, P1, R4, R82, RZ ;  /* 0x0000005204527210 */ /* 0x000fe20007f3e0ff */
[C---:B------:R-:W-:Y:S01]  /*26c0*/  IMAD.SHL.U32 R77, R60.reuse, 0x2, RZ ;  /* 0x000000023c4d7824 */ /* 0x040fe200078e00ff */
[----:B------:R-:W-:Y:S03]  /*26d0*/  BSSY B1, `(.L_x_37) ;  /* 0x0000011000017945 */ /* 0x000fe60003800000 */
[----:B-1----:R-:W-:Y:S01]  /*26e0*/  IMAD.X R83, R5, 0x1, R81, P1 ;  /* 0x0000000105537824 */ /* 0x002fe200008e0651 */
[----:B------:R-:W-:-:S02]  /*26f0*/  SHF.L.U64.HI R81, R60, 0x1, R61 ;  /* 0x000000013c517819 */ /* 0x000fc4000001023d */
[----:B------:R-:W-:Y:S01]  /*2700*/  ISETP.GT.AND P1, PT, R3, 0x1, P0 ;  /* 0x000000010300780c */ /* 0x000fe20000724270 */
[----:B------:R-:W-:-:S03]  /*2710*/  IMAD.WIDE.U32 R82, R23, R8, R82 ;  /* 0x0000000817527225 */ /* 0x000fc600078e0052 */
[----:B--2---:R-:W-:Y:S01]  /*2720*/  LEA R40, P5, R82, R6, 0x1 ;  /* 0x0000000652287211 */ /* 0x004fe200078a08ff */
[----:B---3--:R-:W-:-:S05]  /*2730*/  HADD2.F32 R78, -RZ, R80.H0_H0 ;  /* 0x20000050ff4e7230 */ /* 0x008fca0000004100 */
[----:B------:R-:W-:Y:S01]  /*2740*/  FMUL R79, R78, R59 ;  /* 0x0000003b4e4f7220 */ /* 0x000fe20000400000 */
[----:B------:R-:W-:-:S03]  /*2750*/  IADD3 R78, P4, R77, R20, RZ ;  /* 0x000000144d4e7210 */ /* 0x000fc60007f9e0ff */
[----:B------:R-:W-:Y:S01]  /*2760*/  FFMA R79, R42, R58, R79 ;  /* 0x0000003a2a4f7223 */ /* 0x000fe2000000004f */
[----:B------:R-:W-:-:S04]  /*2770*/  IMAD.IADD R42, R9, 0x1, R83 ;  /* 0x00000001092a7824 */ /* 0x000fc800078e0253 */
[----:B------:R-:W-:Y:S01]  /*2780*/  F2FP.F16.F32.PACK_AB R83, RZ, R79 ;  /* 0x0000004fff53723e */ /* 0x000fe200000000ff */
[----:B------:R-:W-:Y:S01]  /*2790*/  IMAD.X R79, R81, 0x1, R21, P4 ;  /* 0x00000001514f7824 */ /* 0x000fe200020e0615 */
[----:B------:R-:W-:-:S04]  /*27a0*/  LEA.HI.X R41, R82, R7, R42, 0x1, P5 ;  /* 0x0000000752297211 */ /* 0x000fc800028f0c2a */
[----:B------:R1:W-:Y:S01]  /*27b0*/  @P2 STG.E.U16 desc[UR38][R78.64], R83 ;  /* 0x000000534e002986 */ /* 0x0003e2000c101526 */
[----:B------:R-:W-:Y:S05]  /*27c0*/  @!P1 BRA `(.L_x_38) ;  /* 0x0000000000049947 */ /* 0x000fea0003800000 */
[----:B------:R2:W5:Y:S02]  /*27d0*/  LDG.E.LTC128B.U16 R80, desc[UR38][R40.64+0x2] ;  /* 0x0000022628507981 */ /* 0x000564000c1e1520 */
.L_x_38:
[----:B------:R-:W-:Y:S05]  /*27e0*/  BSYNC B1 ;  /* 0x0000000000017941 */ /* 0x000fea0003800000 */
.L_x_37:
[----:B-----5:R-:W-:Y:S01]  /*27f0*/  HADD2.F32 R42, -RZ, R80.H0_H0 ;  /* 0x20000050ff2a7230 */ /* 0x020fe20000004100 */
[----:B------:R-:W-:Y:S01]  /*2800*/  ISETP.GT.AND P2, PT, R3, 0x8, P3 ;  /* 0x000000080300780c */ /* 0x000fe20001f44270 */
[----:B------:R-:W-:Y:S03]  /*2810*/  BSSY B1, `(.L_x_39) ;  /* 0x000000a000017945 */ /* 0x000fe60003800000 */
[----:B------:R-:W-:-:S04]  /*2820*/  FMUL R42, R42, R59 ;  /* 0x0000003b2a2a7220 */ /* 0x000fc80000400000 */
[----:B------:R-:W-:Y:S01]  /*2830*/  FFMA R42, R43, R58, R42 ;  /* 0x0000003a2b2a7223 */ /* 0x000fe2000000002a */
[----:B------:R-:W-:-:S04]  /*2840*/  @P1 IMAD.MOV.U32 R43, RZ, RZ, R79 ;  /* 0x000000ffff2b1224 */ /* 0x000fc800078e004f */
[----:B------:R-:W-:-:S04]  /*2850*/  F2FP.F16.F32.PACK_AB R42, RZ, R42 ;  /* 0x0000002aff2a723e */ /* 0x000fc800000000ff */
[----:B------:R-:W-:Y:S01]  /*2860*/  PRMT R82, R42, 0x7610, R82 ;  /* 0x000076102a527816 */ /* 0x000fe20000000052 */
[----:B------:R-:W-:-:S05]  /*2870*/  @P1 IMAD.MOV.U32 R42, RZ, RZ, R78 ;  /* 0x000000ffff2a1224 */ /* 0x000fca00078e004e */
[----:B------:R3:W-:Y:S01]  /*2880*/  @P1 STG.E.U16 desc[UR38][R42.64+0x2], R82 ;  /* 0x000002522a001986 */ /* 0x0007e2000c101526 */
[----:B------:R-:W-:Y:S05]  /*2890*/  @!P2 BRA `(.L_x_40) ;  /* 0x000000000004a947 */ /* 0x000fea0003800000 */
[----:B------:R4:W5:Y:S02]  /*28a0*/  LDG.E.LTC128B.U16 R80, desc[UR38][R74.64+0x10] ;  /* 0x000010264a507981 */ /* 0x000964000c1e1520 */
.L_x_40:
[----:B------:R-:W-:Y:S05]  /*28b0*/  BSYNC B1 ;  /* 0x0000000000017941 */ /* 0x000fea0003800000 */
.L_x_39:
[----:B---3-5:R-:W-:Y:S01]  /*28c0*/  HADD2.F32 R42, -RZ, R80.H0_H0 ;  /* 0x20000050ff2a7230 */ /* 0x028fe20000004100 */
[----:B------:R-:W-:Y:S01]  /*28d0*/  ISETP.GT.AND P1, PT, R3, 0x9, P3 ;  /* 0x000000090300780c */ /* 0x000fe20001f24270 */
[----:B------:R-:W-:Y:S03]  /*28e0*/  BSSY B1, `(.L_x_41) ;  /* 0x0000007000017945 */ /* 0x000fe60003800000 */
[----:B------:R-:W-:-:S04]  /*28f0*/  FMUL R43, R42, R59 ;  /* 0x0000003b2a2b7220 */ /* 0x000fc80000400000 */
[----:B------:R-:W-:-:S05]  /*2900*/  FFMA R43, R44, R58, R43 ;  /* 0x0000003a2c2b7223 */ /* 0x000fca000000002b */
[----:B------:R-:W-:-:S05]  /*2910*/  F2FP.F16.F32.PACK_AB R43, RZ, R43 ;  /* 0x0000002bff2b723e */ /* 0x000fca00000000ff */
[----:B------:R3:W-:Y:S01]  /*2920*/  @P2 STG.E.U16 desc[UR38][R20.64+0x10], R43 ;  /* 0x0000102b14002986 */ /* 0x0007e2000c101526 */
[----:B------:R-:W-:Y:S05]  /*2930*/  @!P1 BRA `(.L_x_42) ;  /* 0x0000000000049947 */ /* 0x000fea0003800000 */
[----:B------:R0:W5:Y:S02]  /*2940*/  LDG.E.LTC128B.U16 R80, desc[UR38][R74.64+0x12] ;  /* 0x000012264a507981 */ /* 0x000164000c1e1520 */
.L_x_42:
[----:B------:R-:W-:Y:S05]  /*2950*/  BSYNC B1 ;  /* 0x0000000000017941 */ /* 0x000fea0003800000 */
.L_x_41:
[----:B-----5:R-:W-:Y:S01]  /*2960*/  HADD2.F32 R42, -RZ, R80.H0_H0 ;  /* 0x20000050ff2a7230 */ /* 0x020fe20000004100 */
        /* <DEDUP_REMOVED lines=8> */
.L_x_44:
[----:B------:R-:W-:Y:S05]  /*29f0*/  BSYNC B1 ;  /* 0x0000000000017941 */ /* 0x000fea0003800000 */
.L_x_43:
[----:B0----5:R-:W-:Y:S01]  /*2a00*/  HADD2.F32 R42, -RZ, R80.H0_H0 ;  /* 0x20000050ff2a7230 */ /* 0x021fe20000004100 */
[----:B------:R-:W-:Y:S01]  /*2a10*/  ISETP.GT.AND P1, PT, R3, 0x9, P0 ;  /* 0x000000090300780c */ /* 0x000fe20000724270 */
[----:B------:R-:W-:Y:S03]  /*2a20*/  BSSY B1, `(.L_x_45) ;  /* 0x000000a000017945 */ /* 0x000fe60003800000 */
[----:B---3--:R-:W-:Y:S01]  /*2a30*/  FMUL R43, R42, R59 ;  /* 0x0000003b2a2b7220 */ /* 0x008fe20000400000 */
[----:B------:R-:W-:-:S03]  /*2a40*/  @P2 IMAD.MOV.U32 R42, RZ, RZ, R78 ;  /* 0x000000ffff2a2224 */ /* 0x000fc600078e004e */
[----:B------:R-:W-:-:S05]  /*2a50*/  FFMA R43, R46, R58, R43 ;  /* 0x0000003a2e2b7223 */ /* 0x000fca000000002b */
[----:B------:R-:W-:-:S04]  /*2a60*/  F2FP.F16.F32.PACK_AB R43, RZ, R43 ;  /* 0x0000002bff2b723e */ /* 0x000fc800000000ff */
[----:B------:R-:W-:Y:S01]  /*2a70*/  PRMT R44, R43, 0x7610, R44 ;  /* 0x000076102b2c7816 */ /* 0x000fe2000000002c */
[----:B------:R-:W-:-:S05]  /*2a80*/  @P2 IMAD.MOV.U32 R43, RZ, RZ, R79 ;  /* 0x000000ffff2b2224 */ /* 0x000fca00078e004f */
[----:B------:R0:W-:Y:S01]  /*2a90*/  @P2 STG.E.U16 desc[UR38][R42.64+0x10], R44 ;  /* 0x0000102c2a002986 */ /* 0x0001e2000c101526 */
[----:B------:R-:W-:Y:S05]  /*2aa0*/  @!P1 BRA `(.L_x_46) ;  /* 0x0000000000049947 */ /* 0x000fea0003800000 */
[----:B------:R3:W5:Y:S02]  /*2ab0*/  LDG.E.LTC128B.U16 R80, desc[UR38][R40.64+0x12] ;  /* 0x0000122628507981 */ /* 0x000764000c1e1520 */
.L_x_46:
[----:B------:R-:W-:Y:S05]  /*2ac0*/  BSYNC B1 ;  /* 0x0000000000017941 */ /* 0x000fea0003800000 */
.L_x_45:
[----:B0----5:R-:W-:Y:S01]  /*2ad0*/  HADD2.F32 R42, -RZ, R80.H0_H0 ;  /* 0x20000050ff2a7230 */ /* 0x021fe20000004100 */
[----:B------:R-:W-:Y:S01]  /*2ae0*/  ISETP.GT.AND P2, PT, R3, 0x10, P3 ;  /* 0x000000100300780c */ /* 0x000fe20001f44270 */
[----:B------:R-:W-:Y:S01]  /*2af0*/  @P1 IMAD.MOV.U32 R43, RZ, RZ, R79 ;  /* 0x000000ffff2b1224 */ /* 0x000fe200078e004f */
[----:B------:R-:W-:Y:S02]  /*2b00*/  BSSY B1, `(.L_x_47) ;  /* 0x0000009000017945 */ /* 0x000fe40003800000 */
[----:B------:R-:W-:-:S04]  /*2b10*/  FMUL R42, R42, R59 ;  /* 0x0000003b2a2a7220 */ /* 0x000fc80000400000 */
[----:B------:R-:W-:-:S05]  /*2b20*/  FFMA R42, R47, R58, R42 ;  /* 0x0000003a2f2a7223 */ /* 0x000fca000000002a */
[----:B------:R-:W-:-:S04]  /*2b30*/  F2FP.F16.F32.PACK_AB R42, RZ, R42 ;  /* 0x0000002aff2a723e */ /* 0x000fc800000000ff */
[----:B------:R-:W-:Y:S01]  /*2b40*/  PRMT R44, R42, 0x7610, R44 ;  /* 0x000076102a2c7816 */ /* 0x000fe2000000002c */
[----:B------:R-:W-:-:S05]  /*2b50*/  @P1 IMAD.MOV.U32 R42, RZ, RZ, R78 ;  /* 0x000000ffff2a1224 */ /* 0x000fca00078e004e */
[----:B------:R0:W-:Y:S01]  /*2b60*/  @P1 STG.E.U16 desc[UR38][R42.64+0x12], R44 ;  /* 0x0000122c2a001986 */ /* 0x0001e2000c101526 */
[----:B------:R-:W-:Y:S05]  /*2b70*/  @!P2 BRA `(.L_x_48) ;  /* 0x000000000004a947 */ /* 0x000fea0003800000 */
[----:B------:R0:W5:Y:S02]  /*2b80*/  LDG.E.LTC128B.U16 R80, desc[UR38][R74.64+0x20] ;  /* 0x000020264a507981 */ /* 0x000164000c1e1520 */
.L_x_48:
[----:B------:R-:W-:Y:S05]  /*2b90*/  BSYNC B1 ;  /* 0x0000000000017941 */ /* 0x000fea0003800000 */
.L_x_47:
[----:B0----5:R-:W-:Y:S01]  /*2ba0*/  HADD2.F32 R42, -RZ, R80.H0_H0 ;  /* 0x20000050ff2a7230 */ /* 0x021fe20000004100 */
        /* <DEDUP_REMOVED lines=8> */
.L_x_50:
[----:B------:R-:W-:Y:S05]  /*2c30*/  BSYNC B1 ;  /* 0x0000000000017941 */ /* 0x000fea0003800000 */
.L_x_49:
        /* <DEDUP_REMOVED lines=9> */
.L_x_52:
[----:B------:R-:W-:Y:S05]  /*2cd0*/  BSYNC B1 ;  /* 0x0000000000017941 */ /* 0x000fea0003800000 */
.L_x_51:
[----:B0----5:R-:W-:Y:S01]  /*2ce0*/  HADD2.F32 R42, -RZ, R80.H0_H0 ;  /* 0x20000050ff2a7230 */ /* 0x021fe20000004100 */
[----:B------:R-:W-:Y:S01]  /*2cf0*/  ISETP.GT.AND P1, PT, R3, 0x11, P0 ;  /* 0x000000110300780c */ /* 0x000fe20000724270 */
[----:B------:R-:W-:Y:S03]  /*2d00*/  BSSY B1, `(.L_x_53) ;  /* 0x000000a000017945 */ /* 0x000fe60003800000 */
[----:B------:R-:W-:Y:S01]  /*2d10*/  FMUL R43, R42, R59 ;  /* 0x0000003b2a2b7220 */ /* 0x000fe20000400000 */
        /* <DEDUP_REMOVED lines=8> */
.L_x_54:
[----:B------:R-:W-:Y:S05]  /*2da0*/  BSYNC B1 ;  /* 0x0000000000017941 */ /* 0x000fea0003800000 */
.L_x_53:
        /* <DEDUP_REMOVED lines=12> */
.L_x_56:
[----:B------:R-:W-:Y:S05]  /*2e70*/  BSYNC B1 ;  /* 0x0000000000017941 */ /* 0x000fea0003800000 */
.L_x_55:
        /* <DEDUP_REMOVED lines=9> */
.L_x_58:
[----:B------:R-:W-:Y:S05]  /*2f10*/  BSYNC B1 ;  /* 0x0000000000017941 */ /* 0x000fea0003800000 */
.L_x_57:
        /* <DEDUP_REMOVED lines=9> */
.L_x_60:
[----:B------:R-:W-:Y:S05]  /*2fb0*/  BSYNC B1 ;  /* 0x0000000000017941 */ /* 0x000fea0003800000 */
.L_x_59:
[----:B0----5:R-:W-:Y:S01]  /*2fc0*/  HADD2.F32 R42, -RZ, R80.H0_H0 ;  /* 0x20000050ff2a7230 */ /* 0x021fe20000004100 */
[----:B------:R-:W-:Y:S01]  /*2fd0*/  ISETP.GT.AND P1, PT, R3, 0x19, P0 ;  /* 0x000000190300780c */ /* 0x000fe20000724270 */
[----:B------:R-:W-:Y:S01]  /*2fe0*/  BSSY B1, `(.L_x_61) ;  /* 0x000000b000017945 */ /* 0x000fe20003800000 */
[----:B------:R-:W-:Y:S02]  /*2ff0*/  IADD3 R49, P0, R70, 0x80, RZ ;  /* 0x0000008046317810 */ /* 0x000fe40007f1e0ff */
        /* <DEDUP_REMOVED lines=9> */
.L_x_62:
[----:B------:R-:W-:Y:S05]  /*3090*/  BSYNC B1 ;  /* 0x0000000000017941 */ /* 0x000fea0003800000 */
.L_x_61:
[----:B0-23-5:R-:W-:Y:S01]  /*30a0*/  HADD2.F32 R40, -RZ, R80.H0_H0 ;  /* 0x20000050ff287230 */ /* 0x02dfe20000004100 */
[----:B------:R-:W-:Y:S01]  /*30b0*/  BSSY B1, `(.L_x_63) ;  /* 0x0000011000017945 */ /* 0x000fe20003800000 */
[----:B------:R-:W-:Y:S01]  /*30c0*/  IMAD.X R71, RZ, RZ, R71, P0 ;  /* 0x000000ffff477224 */ /* 0x000fe200000e0647 */
[----:B------:R-:W-:Y:S02]  /*30d0*/  ISETP.GT.AND P0, PT, R76, 0x80, PT ;  /* 0x000000804c00780c */ /* 0x000fe40003f04270 */
[----:B------:R-:W-:Y:S01]  /*30e0*/  FMUL R40, R40, R59 ;  /* 0x0000003b28287220 */ /* 0x000fe20000400000 */
[----:B------:R-:W-:Y:S01]  /*30f0*/  IMAD R42, R71, R14, RZ ;  /* 0x0000000e472a7224 */ /* 0x000fe200078e02ff */
[----:B------:R-:W-:Y:S02]  /*3100*/  ISETP.GT.AND P3, PT, R3, RZ, P0 ;  /* 0x000000ff0300720c */ /* 0x000fe40000764270 */
[----:B------:R-:W-:Y:S01]  /*3110*/  FFMA R55, R55, R58, R40 ;  /* 0x0000003a37377223 */ /* 0x000fe20000000028 */
[----:B------:R-:W-:-:S02]  /*3120*/  IMAD R47, R49, R15, R42 ;  /* 0x0000000f312f7224 */ /* 0x000fc400078e022a */
[----:B------:R-:W-:Y:S02]  /*3130*/  IMAD.WIDE.U32 R40, R49, R14, R10 ;  /* 0x0000000e31287225 */ /* 0x000fe400078e000a */
[----:B------:R-:W-:Y:S02]  /*3140*/  F2FP.F16.F32.PACK_AB R55, RZ, R55 ;  /* 0x00000037ff37723e */ /* 0x000fe400000000ff */
[----:B------:R-:W-:Y:S01]  /*3150*/  IMAD.IADD R15, R41, 0x1, R47 ;  /* 0x00000001290f7824 */ /* 0x000fe200078e022f */
[C---:B------:R-:W-:Y:S02]  /*3160*/  LEA R42, P2, R40.reuse, R6, 0x1 ;  /* 0x00000006282a7211 */ /* 0x040fe400078408ff */
[----:B------:R0:W-:Y:S02]  /*3170*/  @P1 STG.E.U16 desc[UR38][R78.64+0x32], R55 ;  /* 0x000032374e001986 */ /* 0x0001e4000c101526 */
[----:B------:R-:W-:Y:S01]  /*3180*/  LEA.HI.X R43, R40, R7, R15, 0x1, P2 ;  /* 0x00000007282b7211 */ /* 0x000fe200010f0c0f */
[----:B------:R-:W-:Y:S01]  /*3190*/  IMAD.WIDE.U32 R40, R49, R14, R4 ;  /* 0x0000000e31287225 */ /* 0x000fe200078e0004 */
[----:B------:R-:W-:Y:S07]  /*31a0*/  @!P3 BRA `(.L_x_64) ;  /* 0x000000000004b947 */ /* 0x000fee0003800000 */
[----:B------:R2:W5:Y:S02]  /*31b0*/  LDG.E.LTC128B.U16 R80, desc[UR38][R42.64] ;  /* 0x000000262a507981 */ /* 0x000564000c1e1520 */
.L_x_64:
[----:B------:R-:W-:Y:S05]  /*31c0*/  BSYNC B1 ;  /* 0x0000000000017941 */ /* 0x000fea0003800000 */
.L_x_63:
[----:B--2--5:R-:W-:Y:S01]  /*31d0*/  HADD2.F32 R42, -RZ, R80.H0_H0 ;  /* 0x20000050ff2a7230 */ /* 0x024fe20000004100 */
[----:B------:R-:W-:Y:S01]  /*31e0*/  ISETP.GT.AND P2, PT, R3, 0x1, P0 ;  /* 0x000000010300780c */ /* 0x000fe20000744270 */
[----:B------:R-:W-:Y:S01]  /*31f0*/  IMAD.IADD R41, R47, 0x1, R41 ;  /* 0x000000012f297824 */ /* 0x000fe200078e0229 */
[----:B------:R-:W-:Y:S02]  /*3200*/  BSSY B1, `(.L_x_65) ;  /* 0x000000d000017945 */ /* 0x000fe40003800000 */
[----:B------:R-:W-:Y:S01]  /*3210*/  FMUL R15, R42, R59 ;  /* 0x0000003b2a0f7220 */ /* 0x000fe20000400000 */
[----:B------:R-:W-:Y:S01]  /*3220*/  IADD3 R42, P1, R20, R68, RZ ;  /* 0x00000044142a7210 */ /* 0x000fe20007f3e0ff */
[----:B------:R-:W-:-:S04]  /*3230*/  IMAD.WIDE.U32 R44, R23, R8, R40 ;  /* 0x00000008172c7225 */ /* 0x000fc800078e0028 */
[----:B------:R-:W-:Y:S01]  /*3240*/  FFMA R15, R24, R58, R15 ;  /* 0x0000003a180f7223 */ /* 0x000fe2000000000f */
[----:B------:R-:W-:Y:S01]  /*3250*/  IMAD.X R43, R21, 0x1, R67, P1 ;  /* 0x00000001152b7824 */ /* 0x000fe200008e0643 */
[----:B------:R-:W-:Y:S01]  /*3260*/  LEA R40, P4, R44, R6, 0x1 ;  /* 0x000000062c287211 */ /* 0x000fe200078808ff */
[----:B------:R-:W-:Y:S02]  /*3270*/  IMAD.IADD R24, R9, 0x1, R45 ;  /* 0x0000000109187824 */ /* 0x000fe400078e022d */
[----:B------:R-:W-:-:S03]  /*3280*/  F2FP.F16.F32.PACK_AB R15, RZ, R15 ;  /* 0x0000000fff0f723e */ /* 0x000fc600000000ff */
[----:B------:R-:W-:Y:S02]  /*3290*/  LEA.HI.X R41, R44, R7, R24, 0x1, P4 ;  /* 0x000000072c297211 */ /* 0x000fe400020f0c18 */
[----:B------:R2:W-:Y:S01]  /*32a0*/  @P3 STG.E.U16 desc[UR38][R42.64], R15 ;  /* 0x0000000f2a003986 */ /* 0x0005e2000c101526 */
[----:B------:R-:W-:Y:S05]  /*32b0*/  @!P2 BRA `(.L_x_66) ;  /* 0x000000000004a947 */ /* 0x000fea0003800000 */
[----:B------:R3:W5:Y:S02]  /*32c0*/  LDG.E.LTC128B.U16 R80, desc[UR38][R40.64+0x2] ;  /* 0x0000022628507981 */ /* 0x000764000c1e1520 */
.L_x_66:
[----:B------:R-:W-:Y:S05]  /*32d0*/  BSYNC B1 ;  /* 0x0000000000017941 */ /* 0x000fea0003800000 */
.L_x_65:
[----:B-----5:R-:W-:Y:S01]  /*32e0*/  HADD2.F32 R10, -RZ, R80.H0_H0 ;  /* 0x20000050ff0a7230 */ /* 0x020fe20000004100 */
[----:B------:R-:W-:Y:S01]  /*32f0*/  ISETP.GT.AND P1, PT, R76, 0x88, PT ;  /* 0x000000884c00780c */ /* 0x000fe20003f24270 */
[----:B--2---:R-:W-:Y:S01]  /*3300*/  IMAD.WIDE.U32 R14, R49, R14, R72 ;  /* 0x0000000e310e7225 */ /* 0x004fe200078e0048 */
[----:B------:R-:W-:Y:S03]  /*3310*/  BSSY B1, `(.L_x_67) ;  /* 0x0000011000017945 */ /* 0x000fe60003800000 */
[----:B------:R-:W-:Y:S01]  /*3320*/  FMUL R10, R10, R59 ;  /* 0x0000003b0a0a7220 */ /* 0x000fe20000400000 */
[----:B------:R-:W-:Y:S01]  /*3330*/  IMAD.IADD R47, R47, 0x1, R15 ;  /* 0x000000012f2f7824 */ /* 0x000fe200078e020f */
[----:B------:R-:W-:Y:S02]  /*3340*/  IADD3 R13, P5, R12, R14, RZ ;  /* 0x0000000e0c0d7210 */ /* 0x000fe40007fbe0ff */
[----:B------:R-:W-:Y:S01]  /*3350*/  FFMA R10, R25, R58, R10 ;  /* 0x0000003a190a7223 */ /* 0x000fe2000000000a */
[----:B------:R-:W-:-:S02]  /*3360*/  IADD3 R12, P4, R4, R14, RZ ;  /* 0x0000000e040c7210 */ /* 0x000fc40007f9e0ff */
[----:B------:R-:W-:Y:S01]  /*3370*/  IMAD.X R14, R47, 0x1, R11, P5 ;  /* 0x000000012f0e7824 */ /* 0x000fe200028e060b */
[----:B------:R-:W-:Y:S02]  /*3380*/  ISETP.GT.AND P3, PT, R3, RZ, P1 ;  /* 0x000000ff0300720c */ /* 0x000fe40000f64270 */
[----:B------:R-:W-:Y:S02]  /*3390*/  F2FP.F16.F32.PACK_AB R15, RZ, R10 ;  /* 0x0000000aff0f723e */ /* 0x000fe400000000ff */
[----:B------:R-:W-:Y:S02]  /*33a0*/  LEA R10, P5, R13, R6, 0x1 ;  /* 0x000000060d0a7211 */ /* 0x000fe400078a08ff */
[----:B------:R-:W-:Y:S01]  /*33b0*/  PRMT R24, R15, 0x7610, R24 ;  /* 0x000076100f187816 */ /* 0x000fe20000000018 */
[----:B------:R-:W-:Y:S01]  /*33c0*/  @P2 IMAD.MOV.U32 R15, RZ, RZ, R43 ;  /* 0x000000ffff0f2224 */ /* 0x000fe200078e002b */
[----:B------:R-:W-:Y:S01]  /*33d0*/  LEA.HI.X R11, R13, R7, R14, 0x1, P5 ;  /* 0x000000070d0b7211 */ /* 0x000fe200028f0c0e */
[----:B------:R-:W-:-:S05]  /*33e0*/  @P2 IMAD.MOV.U32 R14, RZ, RZ, R42 ;  /* 0x000000ffff0e2224 */ /* 0x000fca00078e002a */
[----:B------:R2:W-:Y:S01]  /*33f0*/  @P2 STG.E.U16 desc[UR38][R14.64+0x2], R24 ;  /* 0x000002180e002986 */ /* 0x0005e2000c101526 */
[----:B------:R-:W-:Y:S05]  /*3400*/  @!P3 BRA `(.L_x_68) ;  /* 0x000000000004b947 */ /* 0x000fea0003800000 */
[----:B------:R0:W5:Y:S02]  /*3410*/  LDG.E.LTC128B.U16 R80, desc[UR38][R10.64] ;  /* 0x000000260a507981 */ /* 0x000164000c1e1520 */
.L_x_68:
[----:B------:R-:W-:Y:S05]  /*3420*/  BSYNC B1 ;  /* 0x0000000000017941 */ /* 0x000fea0003800000 */
.L_x_67:
[----:B-----5:R-:W-:Y:S01]  /*3430*/  HADD2.F32 R4, -RZ, R80.H0_H0 ;  /* 0x20000050ff047230 */ /* 0x020fe20000004100 */
[----:B------:R-:W-:Y:S01]  /*3440*/  ISETP.GT.AND P2, PT, R3, 0x1, P1 ;  /* 0x000000010300780c */ /* 0x000fe20000f44270 */
[----:B------:R-:W-:Y:S01]  /*3450*/  IMAD.X R13, R5, 0x1, R47, P4 ;  /* 0x00000001050d7824 */ /* 0x000fe200020e062f */
[----:B------:R-:W-:Y:S02]  /*3460*/  BSSY B1, `(.L_x_69) ;  /* 0x000000d000017945 */ /* 0x000fe40003800000 */
[----:B------:R-:W-:Y:S01]  /*3470*/  FMUL R5, R4, R59 ;  /* 0x0000003b04057220 */ /* 0x000fe20000400000 */
[----:B------:R-:W-:Y:S01]  /*3480*/  IADD3 R4, P4, R42, R77, RZ ;  /* 0x0000004d2a047210 */ /* 0x000fe20007f9e0ff */
[----:B0-----:R-:W-:-:S04]  /*3490*/  IMAD.WIDE.U32 R10, R23, R8, R12 ;  /* 0x00000008170a7225 */ /* 0x001fc800078e000c */
[----:B------:R-:W-:Y:S01]  /*34a0*/  FFMA R5, R26, R58, R5 ;  /* 0x0000003a1a057223 */ /* 0x000fe20000000005 */
[----:B------:R-:W-:Y:S01]  /*34b0*/  IMAD.IADD R9, R9, 0x1, R11 ;  /* 0x0000000109097824 */ /* 0x000fe200078e020b */
[----:B------:R-:W-:-:S03]  /*34c0*/  LEA R6, P5, R10, R6, 0x1 ;  /* 0x000000060a067211 */ /* 0x000fc600078a08ff */
[----:B------:R-:W-:Y:S01]  /*34d0*/  F2FP.F16.F32.PACK_AB R8, RZ, R5 ;  /* 0x00000005ff08723e */ /* 0x000fe200000000ff */
[----:B------:R-:W-:Y:S01]  /*34e0*/  IMAD.X R5, R43, 0x1, R81, P4 ;  /* 0x000000012b057824 */ /* 0x000fe200020e0651 */
[----:B------:R-:W-:-:S04]  /*34f0*/  LEA.HI.X R7, R10, R7, R9, 0x1, P5 ;  /* 0x000000070a077211 */ /* 0x000fc800028f0c09 */
[----:B------:R0:W-:Y:S01]  /*3500*/  @P3 STG.E.U16 desc[UR38][R4.64], R8 ;  /* 0x0000000804003986 */ /* 0x0001e2000c101526 */
[----:B------:R-:W-:Y:S05]  /*3510*/  @!P2 BRA `(.L_x_70) ;  /* 0x000000000004a947 */ /* 0x000fea0003800000 */
[----:B------:R0:W5:Y:S02]  /*3520*/  LDG.E.LTC128B.U16 R80, desc[UR38][R6.64+0x2] ;  /* 0x0000022606507981 */ /* 0x000164000c1e1520 */
.L_x_70:
[----:B------:R-:W-:Y:S05]  /*3530*/  BSYNC B1 ;  /* 0x0000000000017941 */ /* 0x000fea0003800000 */
.L_x_69:
        /* <DEDUP_REMOVED lines=9> */
.L_x_72:
[----:B------:R-:W-:Y:S05]  /*35d0*/  BSYNC B1 ;  /* 0x0000000000017941 */ /* 0x000fea0003800000 */
.L_x_71:
[----:B0----5:R-:W-:Y:S01]  /*35e0*/  HADD2.F32 R4, -RZ, R80.H0_H0 ;  /* 0x20000050ff047230 */ /* 0x021fe20000004100 */
[----:B------:R-:W-:Y:S01]  /*35f0*/  ISETP.GT.AND P2, PT, R3, 0x9, P0 ;  /* 0x000000090300780c */ /* 0x000fe20000744270 */
[----:B------:R-:W-:Y:S01]  /*3600*/  IMAD.MOV.U32 R8, RZ, RZ, R42 ;  /* 0x000000ffff087224 */ /* 0x000fe200078e002a */
[----:B------:R-:W-:Y:S01]  /*3610*/  BSSY B1, `(.L_x_73) ;  /* 0x0000008000017945 */ /* 0x000fe20003800000 */
[----:B------:R-:W-:Y:S02]  /*3620*/  IMAD.MOV.U32 R9, RZ, RZ, R43 ;  /* 0x000000ffff097224 */ /* 0x000fe400078e002b */
[----:B------:R-:W-:-:S04]  /*3630*/  FMUL R5, R4, R59 ;  /* 0x0000003b04057220 */ /* 0x000fc80000400000 */
[----:B------:R-:W-:-:S05]  /*3640*/  FFMA R5, R28, R58, R5 ;  /* 0x0000003a1c057223 */ /* 0x000fca0000000005 */
[----:B------:R-:W-:-:S05]  /*3650*/  F2FP.F16.F32.PACK_AB R5, RZ, R5 ;  /* 0x00000005ff05723e */ /* 0x000fca00000000ff */
[----:B------:R0:W-:Y:S01]  /*3660*/  @P3 STG.E.U16 desc[UR38][R8.64+0x10], R5 ;  /* 0x0000100508003986 */ /* 0x0001e2000c101526 */
[----:B------:R-:W-:Y:S05]  /*3670*/  @!P2 BRA `(.L_x_74) ;  /* 0x000000000004a947 */ /* 0x000fea0003800000 */
[----:B------:R0:W5:Y:S02]  /*3680*/  LDG.E.LTC128B.U16 R80, desc[UR38][R40.64+0x12] ;  /* 0x0000122628507981 */ /* 0x000164000c1e1520 */
.L_x_74:
[----:B------:R-:W-:Y:S05]  /*3690*/  BSYNC B1 ;  /* 0x0000000000017941 */ /* 0x000fea0003800000 */
.L_x_73:
        /* <DEDUP_REMOVED lines=9> */
.L_x_76:
[----:B------:R-:W-:Y:S05]  /*3730*/  BSYNC B1 ;  /* 0x0000000000017941 */ /* 0x000fea0003800000 */
.L_x_75:
[----:B0----5:R-:W-:Y:S01]  /*3740*/  HADD2.F32 R4, -RZ, R80.H0_H0 ;  /* 0x20000050ff047230 */ /* 0x021fe20000004100 */
[----:B------:R-:W-:Y:S01]  /*3750*/  ISETP.GT.AND P2, PT, R3, 0x9, P1 ;  /* 0x000000090300780c */ /* 0x000fe20000f44270 */
[----:B------:R-:W-:Y:S03]  /*3760*/  BSSY B1, `(.L_x_77) ;  /* 0x0000009000017945 */ /* 0x000fe60003800000 */
[----:B------:R-:W-:Y:S01]  /*3770*/  FMUL R5, R4, R59 ;  /* 0x0000003b04057220 */ /* 0x000fe20000400000 */
[----:B------:R-:W-:-:S03]  /*3780*/  IADD3 R4, P3, R77, R42, RZ ;  /* 0x0000002a4d047210 */ /* 0x000fc60007f7e0ff */
[----:B------:R-:W-:-:S05]  /*3790*/  FFMA R5, R30, R58, R5 ;  /* 0x0000003a1e057223 */ /* 0x000fca0000000005 */
[----:B------:R-:W-:Y:S01]  /*37a0*/  F2FP.F16.F32.PACK_AB R10, RZ, R5 ;  /* 0x00000005ff0a723e */ /* 0x000fe200000000ff */
[----:B------:R-:W-:-:S05]  /*37b0*/  IMAD.X R5, R81, 0x1, R43, P3 ;  /* 0x0000000151057824 */ /* 0x000fca00018e062b */
[----:B------:R0:W-:Y:S01]  /*37c0*/  @P4 STG.E.U16 desc[UR38][R4.64+0x10], R10 ;  /* 0x0000100a04004986 */ /* 0x0001e2000c101526 */
[----:B------:R-:W-:Y:S05]  /*37d0*/  @!P2 BRA `(.L_x_78) ;  /* 0x000000000004a947 */ /* 0x000fea0003800000 */
[----:B------:R0:W5:Y:S02]  /*37e0*/  LDG.E.LTC128B.U16 R80, desc[UR38][R6.64+0x12] ;  /* 0x0000122606507981 */ /* 0x000164000c1e1520 */
.L_x_78:
[----:B------:R-:W-:Y:S05]  /*37f0*/  BSYNC B1 ;  /* 0x0000000000017941 */ /* 0x000fea0003800000 */
.L_x_77:
[----:B0----5:R-:W-:Y:S01]  /*3800*/  HADD2.F32 R4, -RZ, R80.H0_H0 ;  /* 0x20000050ff047230 */ /* 0x021fe20000004100 */
[----:B------:R-:W-:Y:S01]  /*3810*/  ISETP.GT.AND P3, PT, R3, 0x10, P0 ;  /* 0x000000100300780c */ /* 0x000fe20000764270 */
[----:B------:R-:W-:Y:S03]  /*3820*/  BSSY B1, `(.L_x_79) ;  /* 0x0000009000017945 */ /* 0x000fe60003800000 */
[----:B------:R-:W-:-:S04]  /*3830*/  FMUL R4, R4, R59 ;  /* 0x0000003b04047220 */ /* 0x000fc80000400000 */
[----:B------:R-:W-:Y:S01]  /*3840*/  FFMA R31, R31, R58, R4 ;  /* 0x0000003a1f1f7223 */ /* 0x000fe20000000004 */
[----:B------:R-:W-:-:S04]  /*3850*/  IADD3 R4, P4, P5, R77, R20, R68 ;  /* 0x000000144d047210 */ /* 0x000fc80007d9e044 */
[----:B------:R-:W-:Y:S02]  /*3860*/  F2FP.F16.F32.PACK_AB R31, RZ, R31 ;  /* 0x0000001fff1f723e */ /* 0x000fe400000000ff */
[----:B------:R-:W-:-:S05]  /*3870*/  IADD3.X R5, R81, R21, R67, P4, P5 ;  /* 0x0000001551057210 */ /* 0x000fca00027ea443 */
[----:B------:R0:W-:Y:S01]  /*3880*/  @P2 STG.E.U16 desc[UR38][R4.64+0x12], R31 ;  /* 0x0000121f04002986 */ /* 0x0001e2000c101526 */
[----:B------:R-:W-:Y:S05]  /*3890*/  @!P3 BRA `(.L_x_80) ;  /* 0x000000000004b947 */ /* 0x000fea0003800000 */
[----:B------:R0:W5:Y:S02]  /*38a0*/  LDG.E.LTC128B.U16 R80, desc[UR38][R40.64+0x20] ;  /* 0x0000202628507981 */ /* 0x000164000c1e1520 */
.L_x_80:
[----:B------:R-:W-:Y:S05]  /*38b0*/  BSYNC B1 ;  /* 0x0000000000017941 */ /* 0x000fea0003800000 */
.L_x_79:
        /* <DEDUP_REMOVED lines=9> */
.L_x_82:
[----:B------:R-:W-:Y:S05]  /*3950*/  BSYNC B1 ;  /* 0x0000000000017941 */ /* 0x000fea0003800000 */
.L_x_81:
        /* <DEDUP_REMOVED lines=9> */
.L_x_84:
[----:B------:R-:W-:Y:S05]  /*39f0*/  BSYNC B1 ;  /* 0x0000000000017941 */ /* 0x000fea0003800000 */
.L_x_83:
        /* <DEDUP_REMOVED lines=9> */
.L_x_86:
[----:B------:R-:W-:Y:S05]  /*3a90*/  BSYNC B1 ;  /* 0x0000000000017941 */ /* 0x000fea0003800000 */
.L_x_85:
        /* <DEDUP_REMOVED lines=9> */
.L_x_88:
[----:B------:R-:W-:Y:S05]  /*3b30*/  BSYNC B1 ;  /* 0x0000000000017941 */ /* 0x000fea0003800000 */
.L_x_87:
        /* <DEDUP_REMOVED lines=9> */
.L_x_90:
[----:B------:R-:W-:Y:S05]  /*3bd0*/  BSYNC B1 ;  /* 0x0000000000017941 */ /* 0x000fea0003800000 */
.L_x_89:
        /* <DEDUP_REMOVED lines=9> */
.L_x_92:
[----:B------:R-:W-:Y:S05]  /*3c70*/  BSYNC B1 ;  /* 0x0000000000017941 */ /* 0x000fea0003800000 */
.L_x_91:
        /* <DEDUP_REMOVED lines=9> */
.L_x_94:
[----:B------:R-:W-:Y:S05]  /*3d10*/  BSYNC B1 ;  /* 0x0000000000017941 */ /* 0x000fea0003800000 */
.L_x_93:
[----:B------:R-:W-:Y:S05]  /*3d20*/  @!P1 BRA `(.L_x_95) ;  /* 0x0000000800a89947 */ /* 0x000fea0003800000 */
[----:B-----5:R-:W-:-:S05]  /*3d30*/  HADD2.F32 R80, -RZ, R80.H0_H0 ;  /* 0x20000050ff507230 */ /* 0x020fca0000004100 */
[----:B------:R-:W-:-:S04]  /*3d40*/  FMUL R80, R80, R59 ;  /* 0x0000003b50507220 */ /* 0x000fc80000400000 */
[----:B------:R-:W-:-:S05]  /*3d50*/  FFMA R80, R39, R58, R80 ;  /* 0x0000003a27507223 */ /* 0x000fca0000000050 */
[----:B------:R-:W-:-:S05]  /*3d60*/  F2FP.F16.F32.PACK_AB R80, RZ, R80 ;  /* 0x00000050ff50723e */ /* 0x000fca00000000ff */
[----:B------:R0:W-:Y:S01]  /*3d70*/  STG.E.U16 desc[UR38][R4.64+0x32], R80 ;  /* 0x0000325004007986 */ /* 0x0001e2000c101526 */
[----:B------:R-:W-:Y:S05]  /*3d80*/  BRA `(.L_x_95) ;  /* 0x0000000800907947 */ /* 0x000fea0003800000 */
.L_x_34:
[----:B------:R-:W-:Y:S01]  /*3d90*/  ULDC.64 UR4, c[0x0][0x5c0] ;  /* 0x0001700000047ab9 */ /* 0x000fe20000000a00 */
[----:B------:R-:W-:Y:S01]  /*3da0*/  ISETP.GT.AND P5, PT, R3, 0x1, P3 ;  /* 0x000000010300780c */ /* 0x000fe20001fa4270 */
[-C--:B------:R-:W-:Y:S01]  /*3db0*/  FMUL R40, R40, R58.reuse ;  /* 0x0000003a28287220 */ /* 0x080fe20000400000 */
[----:B------:R-:W-:Y:S01]  /*3dc0*/  LEA R4, P1, R80, UR4, 0x1 ;  /* 0x0000000450047c11 */ /* 0x000fe2000f8208ff */
[-C--:B------:R-:W-:Y:S01]  /*3dd0*/  FMUL R41, R41, R58.reuse ;  /* 0x0000003a29297220 */ /* 0x080fe20000400000 */
[C---:B------:R-:W-:Y:S01]  /*3de0*/  IMAD.SHL.U32 R21, R60.reuse, 0x2, RZ ;  /* 0x000000023c157824 */ /* 0x040fe200078e00ff */
[----:B------:R-:W-:Y:S01]  /*3df0*/  SHF.L.U64.HI R15, R60, 0x1, R61 ;  /* 0x000000013c0f7819 */ /* 0x000fe2000001023d */
[-C--:B------:R-:W-:Y:S01]  /*3e00*/  FMUL R42, R42, R58.reuse ;  /* 0x0000003a2a2a7220 */ /* 0x080fe20000400000 */
[----:B------:R-:W-:Y:S01]  /*3e10*/  LEA.HI.X R5, R80, UR5, R83, 0x1, P1 ;  /* 0x0000000550057c11 */ /* 0x000fe200088f0c53 */
[-C--:B------:R-:W-:Y:S01]  /*3e20*/  FMUL R43, R43, R58.reuse ;  /* 0x0000003a2b2b7220 */ /* 0x080fe20000400000 */
[----:B------:R-:W-:Y:S01]  /*3e30*/  ISETP.GT.AND P1, PT, R76, 0x8, PT ;  /* 0x000000084c00780c */ /* 0x000fe20003f24270 */
[----:B------:R-:W-:Y:S01]  /*3e40*/  FMUL R44, R44, R58 ;  /* 0x0000003a2c2c7220 */ /* 0x000fe20000400000 */
[----:B------:R-:W-:Y:S01]  /*3e50*/  F2FP.F16.F32.PACK_AB R40, RZ, R40 ;  /* 0x00000028ff28723e */ /* 0x000fe200000000ff */
[-C--:B------:R-:W-:Y:S01]  /*3e60*/  FMUL R45, R45, R58.reuse ;  /* 0x0000003a2d2d7220 */ /* 0x080fe20000400000 */
[----:B------:R-:W-:Y:S01]  /*3e70*/  F2FP.F16.F32.PACK_AB R41, RZ, R41 ;  /* 0x00000029ff29723e */ /* 0x000fe200000000ff */
[----:B------:R-:W-:Y:S01]  /*3e80*/  FMUL R46, R46, R58 ;  /* 0x0000003a2e2e7220 */ /* 0x000fe20000400000 */
[----:B------:R-:W-:Y:S01]  /*3e90*/  IADD3 R6, P4, R21, R4, RZ ;  /* 0x0000000415067210 */ /* 0x000fe20007f9e0ff */
[----:B------:R-:W-:Y:S01]  /*3ea0*/  @P0 STG.E.U16 desc[UR38][R4.64], R40 ;  /* 0x0000002804000986 */ /* 0x000fe2000c101526 */
[----:B------:R-:W-:Y:S01]  /*3eb0*/  ISETP.GT.AND P2, PT, R3, RZ, P1 ;  /* 0x000000ff0300720c */ /* 0x000fe20000f44270 */
[-C--:B------:R-:W-:Y:S01]  /*3ec0*/  FMUL R47, R47, R58.reuse ;  /* 0x0000003a2f2f7220 */ /* 0x080fe20000400000 */
[----:B------:R-:W-:Y:S01]  /*3ed0*/  ISETP.GT.AND P0, PT, R3, 0x1, P1 ;  /* 0x000000010300780c */ /* 0x000fe20000f04270 */
[----:B------:R-:W-:Y:S01]  /*3ee0*/  @P5 STG.E.U16 desc[UR38][R4.64+0x2], R41 ;  /* 0x0000022904005986 */ /* 0x000fe2000c101526 */
[----:B------:R-:W-:Y:S01]  /*3ef0*/  IMAD.X R7, R15, 0x1, R5, P4 ;  /* 0x000000010f077824 */ /* 0x000fe200020e0605 */
[C---:B------:R-:W-:Y:S01]  /*3f00*/  ISETP.GT.AND P4, PT, R3.reuse, 0x8, P3 ;  /* 0x000000080300780c */ /* 0x040fe20001f84270 */
[-C--:B------:R-:W-:Y:S01]  /*3f10*/  FMUL R48, R48, R58.reuse ;  /* 0x0000003a30307220 */ /* 0x080fe20000400000 */
[----:B------:R-:W-:Y:S01]  /*3f20*/  ISETP.GT.AND P5, PT, R3, 0x9, P3 ;  /* 0x000000090300780c */ /* 0x000fe20001fa4270 */
[----:B------:R-:W-:Y:S01]  /*3f30*/  FMUL R49, R49, R58 ;  /* 0x0000003a31317220 */ /* 0x000fe20000400000 */
[----:B------:R-:W-:Y:S01]  /*3f40*/  F2FP.F16.F32.PACK_AB R42, RZ, R42 ;  /* 0x0000002aff2a723e */ /* 0x000fe200000000ff */
[-C--:B------:R-:W-:Y:S01]  /*3f50*/  FMUL R50, R50, R58.reuse ;  /* 0x0000003a32327220 */ /* 0x080fe20000400000 */
[----:B------:R-:W-:Y:S01]  /*3f60*/  F2FP.F16.F32.PACK_AB R43, RZ, R43 ;  /* 0x0000002bff2b723e */ /* 0x000fe200000000ff */
[----:B------:R-:W-:Y:S01]  /*3f70*/  FMUL R51, R51, R58 ;  /* 0x0000003a33337220 */ /* 0x000fe20000400000 */
[----:B------:R-:W-:Y:S01]  /*3f80*/  F2FP.F16.F32.PACK_AB R44, RZ, R44 ;  /* 0x0000002cff2c723e */ /* 0x000fe200000000ff */
[----:B------:R-:W-:Y:S01]  /*3f90*/  @P2 STG.E.U16 desc[UR38][R6.64], R42 ;  /* 0x0000002a06002986 */ /* 0x000fe2000c101526 */
[----:B------:R-:W-:Y:S01]  /*3fa0*/  F2FP.F16.F32.PACK_AB R45, RZ, R45 ;  /* 0x0000002dff2d723e */ /* 0x000fe200000000ff */
[-C--:B------:R-:W-:Y:S01]  /*3fb0*/  FMUL R53, R53, R58.reuse ;  /* 0x0000003a35357220 */ /* 0x080fe20000400000 */
[C---:B------:R-:W-:Y:S01]  /*3fc0*/  ISETP.GT.AND P2, PT, R3.reuse, 0x8, P1 ;  /* 0x000000080300780c */ /* 0x040fe20000f44270 */
[----:B------:R-:W-:Y:S01]  /*3fd0*/  @P0 STG.E.U16 desc[UR38][R6.64+0x2], R43 ;  /* 0x0000022b06000986 */ /* 0x000fe2000c101526 */
[C---:B------:R-:W-:Y:S01]  /*3fe0*/  ISETP.GT.AND P0, PT, R3.reuse, 0x9, P1 ;  /* 0x000000090300780c */ /* 0x040fe20000f04270 */
[----:B------:R-:W-:Y:S01]  /*3ff0*/  FMUL R52, R52, R58 ;  /* 0x0000003a34347220 */ /* 0x000fe20000400000 */
[----:B------:R-:W-:Y:S01]  /*4000*/  F2FP.F16.F32.PACK_AB R46, RZ, R46 ;  /* 0x0000002eff2e723e */ /* 0x000fe200000000ff */
[----:B------:R-:W-:Y:S01]  /*4010*/  @P4 STG.E.U16 desc[UR38][R4.64+0x10], R44 ;  /* 0x0000102c04004986 */ /* 0x000fe2000c101526 */
[C---:B------:R-:W-:Y:S01]  /*4020*/  ISETP.GT.AND P4, PT, R3.reuse, 0x10, P3 ;  /* 0x000000100300780c */ /* 0x040fe20001f84270 */
[-C--:B------:R-:W-:Y:S01]  /*4030*/  FMUL R54, R54, R58.reuse ;  /* 0x0000003a36367220 */ /* 0x080fe20000400000 */
[----:B------:R-:W-:Y:S01]  /*4040*/  F2FP.F16.F32.PACK_AB R47, RZ, R47 ;  /* 0x0000002fff2f723e */ /* 0x000fe200000000ff */
[----:B------:R-:W-:Y:S01]  /*4050*/  @P5 STG.E.U16 desc[UR38][R4.64+0x12], R45 ;  /* 0x0000122d04005986 */ /* 0x000fe2000c101526 */
[----:B------:R-:W-:Y:S01]  /*4060*/  ISETP.GT.AND P5, PT, R3, 0x11, P3 ;  /* 0x000000110300780c */ /* 0x000fe20001fa4270 */
[----:B------:R-:W-:Y:S01]  /*4070*/  FMUL R55, R55, R58 ;  /* 0x0000003a37377220 */ /* 0x000fe20000400000 */
[----:B------:R-:W-:Y:S01]  /*4080*/  F2FP.F16.F32.PACK_AB R48, RZ, R48 ;  /* 0x00000030ff30723e */ /* 0x000fe200000000ff */
[----:B------:R-:W-:Y:S01]  /*4090*/  @P2 STG.E.U16 desc[UR38][R6.64+0x10], R46 ;  /* 0x0000102e06002986 */ /* 0x000fe2000c101526 */
[----:B------:R-:W-:Y:S01]  /*40a0*/  F2FP.F16.F32.PACK_AB R49, RZ, R49 ;  /* 0x00000031ff31723e */ /* 0x000fe200000000ff */
[----:B------:R-:W-:Y:S01]  /*40b0*/  FMUL R24, R24, R58 ;  /* 0x0000003a18187220 */ /* 0x000fe20000400000 */
[----:B------:R-:W-:Y:S01]  /*40c0*/  ISETP.GT.AND P2, PT, R3, 0x10, P1 ;  /* 0x000000100300780c */ /* 0x000fe20000f44270 */
[----:B------:R-:W-:Y:S01]  /*40d0*/  @P0 STG.E.U16 desc[UR38][R6.64+0x12], R47 ;  /* 0x0000122f06000986 */ /* 0x000fe2000c101526 */
[----:B------:R-:W-:Y:S01]  /*40e0*/  F2FP.F16.F32.PACK_AB R50, RZ, R50 ;  /* 0x00000032ff32723e */ /* 0x000fe200000000ff */
[----:B------:R-:W-:Y:S01]  /*40f0*/  IMAD R9, R13, 0xf0, RZ ;  /* 0x000000f00d097824 */ /* 0x000fe200078e02ff */
[----:B------:R-:W-:Y:S01]  /*4100*/  F2FP.F16.F32.PACK_AB R51, RZ, R51 ;  /* 0x00000033ff33723e */ /* 0x000fe200000000ff */
[----:B------:R-:W-:Y:S01]  /*4110*/  @P4 STG.E.U16 desc[UR38][R4.64+0x20], R48 ;  /* 0x0000203004004986 */ /* 0x000fe2000c101526 */
[C---:B------:R-:W-:Y:S01]  /*4120*/  ISETP.GT.AND P4, PT, R3.reuse, 0x11, P1 ;  /* 0x000000110300780c */ /* 0x040fe20000f84270 */
[----:B------:R-:W-:Y:S01]  /*4130*/  IMAD.WIDE.U32 R10, R12, 0xf0, R6 ;  /* 0x000000f00c0a7825 */ /* 0x000fe200078e0006 */
[----:B------:R-:W-:Y:S01]  /*4140*/  F2FP.F16.F32.PACK_AB R53, RZ, R53 ;  /* 0x00000035ff35723e */ /* 0x000fe200000000ff */
[----:B------:R-:W-:Y:S01]  /*4150*/  @P5 STG.E.U16 desc[UR38][R4.64+0x22], R49 ;  /* 0x0000223104005986 */ /* 0x000fe2000c101526 */
[----:B------:R-:W-:Y:S01]  /*4160*/  ISETP.GT.AND P5, PT, R3, 0x18, P3 ;  /* 0x000000180300780c */ /* 0x000fe20001fa4270 */
[-C--:B------:R-:W-:Y:S01]  /*4170*/  FMUL R25, R25, R58.reuse ;  /* 0x0000003a19197220 */ /* 0x080fe20000400000 */
[----:B------:R-:W-:Y:S01]  /*4180*/  ISETP.GT.AND P3, PT, R3, 0x19, P3 ;  /* 0x000000190300780c */ /* 0x000fe20001f64270 */
[----:B------:R-:W-:Y:S01]  /*4190*/  @P2 STG.E.U16 desc[UR38][R6.64+0x20], R50 ;  /* 0x0000203206002986 */ /* 0x000fe2000c101526 */
[----:B------:R-:W-:Y:S01]  /*41a0*/  ISETP.GT.AND P2, PT, R76, 0x80, PT ;  /* 0x000000804c00780c */ /* 0x000fe20003f44270 */
[----:B------:R-:W-:Y:S01]  /*41b0*/  FMUL R26, R26, R58 ;  /* 0x0000003a1a1a7220 */ /* 0x000fe20000400000 */
[----:B------:R-:W-:Y:S01]  /*41c0*/  F2FP.F16.F32.PACK_AB R52, RZ, R52 ;  /* 0x00000034ff34723e */ /* 0x000fe200000000ff */
[----:B------:R-:W-:Y:S01]  /*41d0*/  FMUL R27, R27, R58 ;  /* 0x0000003a1b1b7220 */ /* 0x000fe20000400000 */
[----:B------:R-:W-:Y:S01]  /*41e0*/  F2FP.F16.F32.PACK_AB R54, RZ, R54 ;  /* 0x00000036ff36723e */ /* 0x000fe200000000ff */
[----:B------:R-:W-:Y:S01]  /*41f0*/  @P4 STG.E.U16 desc[UR38][R6.64+0x22], R51 ;  /* 0x0000223306004986 */ /* 0x000fe2000c101526 */
[C---:B------:R-:W-:Y:S01]  /*4200*/  ISETP.GT.AND P4, PT, R3.reuse, 0x18, P1 ;  /* 0x000000180300780c */ /* 0x040fe20000f84270 */
[-C--:B------:R-:W-:Y:S01]  /*4210*/  FMUL R28, R28, R58.reuse ;  /* 0x0000003a1c1c7220 */ /* 0x080fe20000400000 */
[C---:B------:R-:W-:Y:S01]  /*4220*/  ISETP.GT.AND P1, PT, R3.reuse, 0x19, P1 ;  /* 0x000000190300780c */ /* 0x040fe20000f24270 */
[----:B------:R-:W-:Y:S01]  /*4230*/  @P5 STG.E.U16 desc[UR38][R4.64+0x30], R52 ;  /* 0x0000303404005986 */ /* 0x000fe2000c101526 */
[----:B------:R-:W-:Y:S01]  /*4240*/  ISETP.GT.AND P5, PT, R3, 0x1, P2 ;  /* 0x000000010300780c */ /* 0x000fe200017a4270 */
[-C--:B------:R-:W-:Y:S01]  /*4250*/  FMUL R29, R29, R58.reuse ;  /* 0x0000003a1d1d7220 */ /* 0x080fe20000400000 */
[----:B------:R-:W-:Y:S01]  /*4260*/  F2FP.F16.F32.PACK_AB R55, RZ, R55 ;  /* 0x00000037ff37723e */ /* 0x000fe200000000ff */
[----:B------:R0:W-:Y:S01]  /*4270*/  @P3 STG.E.U16 desc[UR38][R4.64+0x32], R53 ;  /* 0x0000323504003986 */ /* 0x0001e2000c101526 */
[----:B------:R-:W-:Y:S01]  /*4280*/  ISETP.GT.AND P3, PT, R3, RZ, P2 ;  /* 0x000000ff0300720c */ /* 0x000fe20001764270 */
[----:B------:R-:W-:Y:S01]  /*4290*/  FMUL R30, R30, R58 ;  /* 0x0000003a1e1e7220 */ /* 0x000fe20000400000 */
[----:B------:R-:W-:Y:S01]  /*42a0*/  F2FP.F16.F32.PACK_AB R24, RZ, R24 ;  /* 0x00000018ff18723e */ /* 0x000fe200000000ff */
[-C--:B------:R-:W-:Y:S01]  /*42b0*/  FMUL R31, R31, R58.reuse ;  /* 0x0000003a1f1f7220 */ /* 0x080fe20000400000 */
[----:B------:R-:W-:Y:S01]  /*42c0*/  ISETP.GT.AND P0, PT, R76, 0x88, PT ;  /* 0x000000884c00780c */ /* 0x000fe20003f04270 */
[----:B------:R-:W-:Y:S01]  /*42d0*/  @P4 STG.E.U16 desc[UR38][R6.64+0x30], R54 ;  /* 0x0000303606004986 */ /* 0x000fe2000c101526 */
[----:B------:R-:W-:Y:S01]  /*42e0*/  F2FP.F16.F32.PACK_AB R25, RZ, R25 ;  /* 0x00000019ff19723e */ /* 0x000fe200000000ff */
[----:B------:R-:W-:Y:S01]  /*42f0*/  FMUL R32, R32, R58 ;  /* 0x0000003a20207220 */ /* 0x000fe20000400000 */
[C---:B------:R-:W-:Y:S01]  /*4300*/  ISETP.GT.AND P4, PT, R3.reuse, 0x8, P2 ;  /* 0x000000080300780c */ /* 0x040fe20001784270 */
[----:B------:R1:W-:Y:S01]  /*4310*/  @P1 STG.E.U16 desc[UR38][R6.64+0x32], R55 ;  /* 0x0000323706001986 */ /* 0x0003e2000c101526 */
[----:B------:R-:W-:Y:S01]  /*4320*/  ISETP.GT.AND P1, PT, R3, RZ, P0 ;  /* 0x000000ff0300720c */ /* 0x000fe20000724270 */
[----:B0-----:R-:W-:Y:S01]  /*4330*/  IMAD.IADD R5, R11, 0x1, R9 ;  /* 0x000000010b057824 */ /* 0x001fe200078e0209 */
[----:B------:R-:W-:Y:S01]  /*4340*/  F2FP.F16.F32.PACK_AB R26, RZ, R26 ;  /* 0x0000001aff1a723e */ /* 0x000fe200000000ff */
[--C-:B------:R-:W-:Y:S01]  /*4350*/  @P3 IMAD.MOV.U32 R4, RZ, RZ, R10.reuse ;  /* 0x000000ffff043224 */ /* 0x100fe200078e000a */
[----:B------:R-:W-:Y:S01]  /*4360*/  F2FP.F16.F32.PACK_AB R27, RZ, R27 ;  /* 0x0000001bff1b723e */ /* 0x000fe200000000ff */
[----:B------:R-:W-:Y:S01]  /*4370*/  FMUL R33, R33, R58 ;  /* 0x0000003a21217220 */ /* 0x000fe20000400000 */
[----:B------:R-:W-:Y:S01]  /*4380*/  F2FP.F16.F32.PACK_AB R28, RZ, R28 ;  /* 0x0000001cff1c723e */ /* 0x000fe200000000ff */
[-C--:B------:R-:W-:Y:S01]  /*4390*/  FMUL R34, R34, R58.reuse ;  /* 0x0000003a22227220 */ /* 0x080fe20000400000 */
[----:B------:R0:W-:Y:S01]  /*43a0*/  @P3 STG.E.U16 desc[UR38][R4.64], R24 ;  /* 0x0000001804003986 */ /* 0x0001e2000c101526 */
[----:B------:R-:W-:Y:S01]  /*43b0*/  ISETP.GT.AND P3, PT, R3, 0x1, P0 ;  /* 0x000000010300780c */ /* 0x000fe20000764270 */
[----:B------:R-:W-:Y:S01]  /*43c0*/  FMUL R35, R35, R58 ;  /* 0x0000003a23237220 */ /* 0x000fe20000400000 */
[----:B-1----:R-:W-:Y:S01]  /*43d0*/  IMAD.IADD R7, R9, 0x1, R11 ;  /* 0x0000000109077824 */ /* 0x002fe200078e020b */
[----:B------:R-:W-:Y:S01]  /*43e0*/  F2FP.F16.F32.PACK_AB R29, RZ, R29 ;  /* 0x0000001dff1d723e */ /* 0x000fe200000000ff */
[--C-:B------:R-:W-:Y:S01]  /*43f0*/  @P4 IMAD.MOV.U32 R6, RZ, RZ, R10.reuse ;  /* 0x000000ffff064224 */ /* 0x100fe200078e000a */
[----:B------:R-:W-:Y:S01]  /*4400*/  F2FP.F16.F32.PACK_AB R30, RZ, R30 ;  /* 0x0000001eff1e723e */ /* 0x000fe200000000ff */
[-C--:B------:R-:W-:Y:S01]  /*4410*/  FMUL R36, R36, R58.reuse ;  /* 0x0000003a24247220 */ /* 0x080fe20000400000 */
[----:B------:R-:W-:Y:S01]  /*4420*/  F2FP.F16.F32.PACK_AB R31, RZ, R31 ;  /* 0x0000001fff1f723e */ /* 0x000fe200000000ff */
[----:B------:R-:W-:Y:S01]  /*4430*/  FMUL R37, R37, R58 ;  /* 0x0000003a25257220 */ /* 0x000fe20000400000 */
[----:B------:R-:W-:Y:S01]  /*4440*/  F2FP.F16.F32.PACK_AB R32, RZ, R32 ;  /* 0x00000020ff20723e */ /* 0x000fe200000000ff */
[-C--:B------:R-:W-:Y:S01]  /*4450*/  FMUL R38, R38, R58.reuse ;  /* 0x0000003a26267220 */ /* 0x080fe20000400000 */
[----:B0-----:R-:W-:Y:S01]  /*4460*/  @P5 IMAD.MOV.U32 R4, RZ, RZ, R10 ;  /* 0x000000ffff045224 */ /* 0x001fe200078e000a */
[----:B------:R-:W-:Y:S01]  /*4470*/  F2FP.F16.F32.PACK_AB R33, RZ, R33 ;  /* 0x00000021ff21723e */ /* 0x000fe200000000ff */
[----:B------:R-:W-:Y:S01]  /*4480*/  FMUL R39, R39, R58 ;  /* 0x0000003a27277220 */ /* 0x000fe20000400000 */
[----:B------:R-:W-:-:S02]  /*4490*/  F2FP.F16.F32.PACK_AB R34, RZ, R34 ;  /* 0x00000022ff22723e */ /* 0x000fc400000000ff */
[----:B------:R0:W-:Y:S01]  /*44a0*/  @P5 STG.E.U16 desc[UR38][R4.64+0x2], R25 ;  /* 0x0000021904005986 */ /* 0x0001e2000c101526 */
[----:B------:R-:W-:Y:S02]  /*44b0*/  F2FP.F16.F32.PACK_AB R35, RZ, R35 ;  /* 0x00000023ff23723e */ /* 0x000fe400000000ff */
[----:B------:R-:W-:Y:S02]  /*44c0*/  F2FP.F16.F32.PACK_AB R36, RZ, R36 ;  /* 0x00000024ff24723e */ /* 0x000fe400000000ff */
[----:B------:R-:W-:Y:S02]  /*44d0*/  F2FP.F16.F32.PACK_AB R37, RZ, R37 ;  /* 0x00000025ff25723e */ /* 0x000fe400000000ff */
[----:B------:R-:W-:Y:S02]  /*44e0*/  F2FP.F16.F32.PACK_AB R38, RZ, R38 ;  /* 0x00000026ff26723e */ /* 0x000fe400000000ff */
[----:B------:R-:W-:Y:S02]  /*44f0*/  F2FP.F16.F32.PACK_AB R39, RZ, R39 ;  /* 0x00000027ff27723e */ /* 0x000fe400000000ff */
[----:B0-----:R-:W-:-:S05]  /*4500*/  IADD3 R4, P5, R21, R10, RZ ;  /* 0x0000000a15047210 */ /* 0x001fca0007fbe0ff */
[----:B------:R-:W-:Y:S01]  /*4510*/  IMAD.X R5, R15, 0x1, R5, P5 ;  /* 0x000000010f057824 */ /* 0x000fe200028e0605 */
[----:B------:R-:W-:-:S04]  /*4520*/  ISETP.GT.AND P5, PT, R3, 0x9, P0 ;  /* 0x000000090300780c */ /* 0x000fc800007a4270 */
[----:B------:R-:W-:Y:S01]  /*4530*/  @P1 STG.E.U16 desc[UR38][R4.64], R26 ;  /* 0x0000001a04001986 */ /* 0x000fe2000c101526 */
[----:B------:R-:W-:-:S03]  /*4540*/  ISETP.GT.AND P1, PT, R3, 0x9, P2 ;  /* 0x000000090300780c */ /* 0x000fc60001724270 */
[----:B------:R0:W-:Y:S01]  /*4550*/  @P3 STG.E.U16 desc[UR38][R4.64+0x2], R27 ;  /* 0x0000021b04003986 */ /* 0x0001e2000c101526 */
[----:B------:R-:W-:-:S03]  /*4560*/  ISETP.GT.AND P3, PT, R3, 0x8, P0 ;  /* 0x000000080300780c */ /* 0x000fc60000764270 */
[----:B------:R-:W-:Y:S01]  /*4570*/  @P4 STG.E.U16 desc[UR38][R6.64+0x10], R28 ;  /* 0x0000101c06004986 */ /* 0x000fe2000c101526 */
[----:B------:R-:W-:-:S05]  /*4580*/  IADD3 R8, P4, R21, R10, RZ ;  /* 0x0000000a15087210 */ /* 0x000fca0007f9e0ff */
[----:B------:R-:W-:Y:S01]  /*4590*/  IMAD.X R9, R7, 0x1, R15, P4 ;  /* 0x0000000107097824 */ /* 0x000fe200020e060f */
[----:B------:R-:W-:Y:S01]  /*45a0*/  ISETP.GT.AND P4, PT, R3, 0x10, P2 ;  /* 0x000000100300780c */ /* 0x000fe20001784270 */
[----:B0-----:R-:W-:Y:S02]  /*45b0*/  @P1 IMAD.MOV.U32 R4, RZ, RZ, R10 ;  /* 0x000000ffff041224 */ /* 0x001fe400078e000a */
[----:B------:R-:W-:-:S05]  /*45c0*/  @P1 IMAD.MOV.U32 R5, RZ, RZ, R7 ;  /* 0x000000ffff051224 */ /* 0x000fca00078e0007 */
[----:B------:R0:W-:Y:S01]  /*45d0*/  @P1 STG.E.U16 desc[UR38][R4.64+0x12], R29 ;  /* 0x0000121d04001986 */ /* 0x0001e2000c101526 */
[----:B------:R-:W-:-:S03]  /*45e0*/  ISETP.GT.AND P1, PT, R3, 0x18, P2 ;  /* 0x000000180300780c */ /* 0x000fc60001724270 */
[----:B------:R-:W-:Y:S01]  /*45f0*/  @P3 STG.E.U16 desc[UR38][R8.64+0x10], R30 ;  /* 0x0000101e08003986 */ /* 0x000fe2000c101526 */
[C---:B------:R-:W-:Y:S02]  /*4600*/  ISETP.GT.AND P3, PT, R3.reuse, 0x11, P2 ;  /* 0x000000110300780c */ /* 0x040fe40001764270 */
[----:B------:R-:W-:Y:S01]  /*4610*/  ISETP.GT.AND P2, PT, R3, 0x19, P2 ;  /* 0x000000190300780c */ /* 0x000fe20001744270 */
[----:B0-----:R-:W-:Y:S02]  /*4620*/  @P5 IMAD.MOV.U32 R4, RZ, RZ, R8 ;  /* 0x000000ffff045224 */ /* 0x001fe400078e0008 */
[----:B------:R-:W-:-:S04]  /*4630*/  @P5 IMAD.MOV.U32 R5, RZ, RZ, R9 ;  /* 0x000000ffff055224 */ /* 0x000fc800078e0009 */
[----:B------:R-:W-:Y:S01]  /*4640*/  @P1 IMAD.MOV.U32 R6, RZ, RZ, R10 ;  /* 0x000000ffff061224 */ /* 0x000fe200078e000a */
[----:B------:R0:W-:Y:S01]  /*4650*/  @P5 STG.E.U16 desc[UR38][R4.64+0x12], R31 ;  /* 0x0000121f04005986 */ /* 0x0001e2000c101526 */
[----:B------:R-:W-:-:S04]  /*4660*/  ISETP.GT.AND P5, PT, R3, 0x10, P0 ;  /* 0x000000100300780c */ /* 0x000fc800007a4270 */
[--C-:B------:R-:W-:Y:S02]  /*4670*/  @P2 IMAD.MOV.U32 R11, RZ, RZ, R7.reuse ;  /* 0x000000ffff0b2224 */ /* 0x100fe400078e0007 */
[----:B0-----:R-:W-:Y:S02]  /*4680*/  @P4 IMAD.MOV.U32 R4, RZ, RZ, R10 ;  /* 0x000000ffff044224 */ /* 0x001fe400078e000a */
[----:B------:R-:W-:-:S05]  /*4690*/  @P4 IMAD.MOV.U32 R5, RZ, RZ, R7 ;  /* 0x000000ffff054224 */ /* 0x000fca00078e0007 */
[----:B------:R0:W-:Y:S01]  /*46a0*/  @P4 STG.E.U16 desc[UR38][R4.64+0x20], R32 ;  /* 0x0000202004004986 */ /* 0x0001e2000c101526 */
[----:B------:R-:W-:Y:S01]  /*46b0*/  ISETP.GT.AND P4, PT, R3, 0x11, P0 ;  /* 0x000000110300780c */ /* 0x000fe20000784270 */
[----:B0-----:R-:W-:Y:S02]  /*46c0*/  @P3 IMAD.MOV.U32 R4, RZ, RZ, R10 ;  /* 0x000000ffff043224 */ /* 0x001fe400078e000a */
[----:B------:R-:W-:-:S05]  /*46d0*/  @P3 IMAD.MOV.U32 R5, RZ, RZ, R7 ;  /* 0x000000ffff053224 */ /* 0x000fca00078e0007 */
[----:B------:R0:W-:Y:S01]  /*46e0*/  @P3 STG.E.U16 desc[UR38][R4.64+0x22], R33 ;  /* 0x0000222104003986 */ /* 0x0001e2000c101526 */
[C---:B------:R-:W-:Y:S02]  /*46f0*/  ISETP.GT.AND P3, PT, R3.reuse, 0x18, P0 ;  /* 0x000000180300780c */ /* 0x040fe40000764270 */
[----:B------:R-:W-:Y:S01]  /*4700*/  ISETP.GT.AND P0, PT, R3, 0x19, P0 ;  /* 0x000000190300780c */ /* 0x000fe20000704270 */
[----:B0-----:R-:W-:Y:S02]  /*4710*/  @P5 IMAD.MOV.U32 R4, RZ, RZ, R8 ;  /* 0x000000ffff045224 */ /* 0x001fe400078e0008 */
[----:B------:R-:W-:-:S05]  /*4720*/  @P5 IMAD.MOV.U32 R5, RZ, RZ, R9 ;  /* 0x000000ffff055224 */ /* 0x000fca00078e0009 */
[----:B------:R0:W-:Y:S02]  /*4730*/  @P5 STG.E.U16 desc[UR38][R4.64+0x20], R34 ;  /* 0x0000202204005986 */ /* 0x0001e4000c101526 */
[----:B0-----:R-:W-:Y:S02]  /*4740*/  @P4 IMAD.MOV.U32 R4, RZ, RZ, R8 ;  /* 0x000000ffff044224 */ /* 0x001fe400078e0008 */
[----:B------:R-:W-:-:S05]  /*4750*/  @P4 IMAD.MOV.U32 R5, RZ, RZ, R9 ;  /* 0x000000ffff054224 */ /* 0x000fca00078e0009 */
[----:B------:R0:W-:Y:S04]  /*4760*/  @P4 STG.E.U16 desc[UR38][R4.64+0x22], R35 ;  /* 0x0000222304004986 */ /* 0x0001e8000c101526 */
[----:B------:R1:W-:Y:S04]  /*4770*/  @P1 STG.E.U16 desc[UR38][R6.64+0x30], R36 ;  /* 0x0000302406001986 */ /* 0x0003e8000c101526 */
[----:B------:R1:W-:Y:S01]  /*4780*/  @P2 STG.E.U16 desc[UR38][R10.64+0x32], R37 ;  /* 0x000032250a002986 */ /* 0x0003e2000c101526 */
[----:B0-----:R-:W-:Y:S02]  /*4790*/  @P3 IMAD.MOV.U32 R4, RZ, RZ, R8 ;  /* 0x000000ffff043224 */ /* 0x001fe400078e0008 */
[----:B------:R-:W-:-:S05]  /*47a0*/  @P3 IMAD.MOV.U32 R5, RZ, RZ, R9 ;  /* 0x000000ffff053224 */ /* 0x000fca00078e0009 */
[----:B------:R1:W-:Y:S04]  /*47b0*/  @P3 STG.E.U16 desc[UR38][R4.64+0x30], R38 ;  /* 0x0000302604003986 */ /* 0x0003e8000c101526 */
[----:B------:R1:W-:Y:S02]  /*47c0*/  @P0 STG.E.U16 desc[UR38][R8.64+0x32], R39 ;  /* 0x0000322708000986 */ /* 0x0003e4000c101526 */
.L_x_95:
[----:B------:R-:W-:Y:S05]  /*47d0*/  BSYNC B0 ;  /* 0x0000000000007941 */ /* 0x000fea0003800000 */
.L_x_33:
[----:B------:R-:W-:Y:S01]  /*47e0*/  IADD3 R16, P0, R16, UR36, RZ ;  /* 0x0000002410107c10 */ /* 0x000fe2000ff1e0ff */
[----:B------:R-:W-:Y:S01]  /*47f0*/  ULDC.64 UR4, c[0x0][0x650] ;  /* 0x0001940000047ab9 */ /* 0x000fe20000000a00 */
[----:B------:R-:W-:Y:S01]  /*4800*/  PRMT R3, RZ, 0x7610, R3 ;  /* 0x00007610ff037816 */ /* 0x000fe20000000003 */
[----:B------:R-:W-:Y:S01]  /*4810*/  IMAD.MOV.U32 R70, RZ, RZ, -0x1 ;  /* 0xffffffffff467424 */ /* 0x000fe200078e00ff */
[----:B------:R-:W-:Y:S01]  /*4820*/  IADD3.X R17, R17, UR42, RZ, P0, !PT ;  /* 0x0000002a11117c10 */ /* 0x000fe200087fe4ff */
[----:B------:R-:W-:Y:S01]  /*4830*/  IMAD.MOV.U32 R23, RZ, RZ, -0x1 ;  /* 0xffffffffff177424 */ /* 0x000fe200078e00ff */
[----:B------:R-:W-:-:S04]  /*4840*/  ISETP.GE.U32.AND P0, PT, R16, UR4, PT ;  /* 0x0000000410007c0c */ /* 0x000fc8000bf06070 */
[----:B------:R-:W-:-:S13]  /*4850*/  ISETP.GE.U32.AND.EX P0, PT, R17, UR5, PT, P0 ;  /* 0x0000000511007c0c */ /* 0x000fda000bf06100 */
[----:B------:R-:W-:Y:S05]  /*4860*/  @P0 BRA `(.L_x_96) ;  /* 0x0000000400500947 */ /* 0x000fea0003800000 */
[----:B-1----:R-:W1:Y:S01]  /*4870*/  LDC.64 R10, c[0x0][0x628] ;  /* 0x00018a00ff0a7b82 */ /* 0x002e620000000a00 */
[----:B------:R-:W1:Y:S01]  /*4880*/  S2R R12, SR_CTAID.X ;  /* 0x00000000000c7919 */ /* 0x000e620000002500 */
[----:B------:R-:W-:Y:S02]  /*4890*/  IMAD.MOV.U32 R8, RZ, RZ, R16 ;  /* 0x000000ffff087224 */ /* 0x000fe400078e0010 */
[----:B0-----:R-:W-:Y:S01]  /*48a0*/  IMAD.MOV.U32 R9, RZ, RZ, R17 ;  /* 0x000000ffff097224 */ /* 0x001fe200078e0011 */
[----:B------:R-:W0:Y:S03]  /*48b0*/  S2R R20, SR_CTAID.Y ;  /* 0x0000000000147919 */ /* 0x000e260000002600 */
[----:B------:R-:W0:Y:S08]  /*48c0*/  LDC R0, c[0x0][0x630] ;  /* 0x00018c00ff007b82 */ /* 0x000e300000000800 */
[----:B--2---:R-:W2:Y:S01]  /*48d0*/  LDC.64 R14, c[0x0][0x620] ;  /* 0x00018800ff0e7b82 */ /* 0x004ea20000000a00 */
[----:B-1----:R-:W-:-:S04]  /*48e0*/  ISETP.NE.U32.AND P0, PT, R10, RZ, PT ;  /* 0x000000ff0a00720c */ /* 0x002fc80003f05070 */
[----:B------:R-:W-:-:S13]  /*48f0*/  ISETP.NE.AND.EX P0, PT, R11, RZ, PT, P0 ;  /* 0x000000ff0b00720c */ /* 0x000fda0003f05300 */
[----:B0-2---:R-:W-:Y:S05]  /*4900*/  @!P0 BRA `(.L_x_97) ;  /* 0x0000000000288947 */ /* 0x005fea0003800000 */
        /* <DEDUP_REMOVED lines=10> */
.L_x_97:
[-CC-:B------:R-:W-:Y:S01]  /*49b0*/  SHF.R.U64 R23, R8, R0.reuse, R9.reuse ;  /* 0x0000000008177219 */ /* 0x180fe20000001209 */
[----:B------:R-:W0:Y:S01]  /*49c0*/  LDC.64 R26, c[0x0][0x640] ;  /* 0x00019000ff1a7b82 */ /* 0x000e220000000a00 */
[----:B------:R-:W-:Y:S01]  /*49d0*/  SHF.R.U32.HI R0, RZ, R0, R9 ;  /* 0x00000000ff007219 */ /* 0x000fe20000011609 */
[----:B------:R-:W-:Y:S01]  /*49e0*/  ULDC UR4, c[0x0][0x150] ;  /* 0x0000540000047ab9 */ /* 0x000fe20000000800 */
[----:B------:R-:W-:Y:S02]  /*49f0*/  IADD3 R3, P0, RZ, -R23, RZ ;  /* 0x80000017ff037210 */ /* 0x000fe40007f1e0ff */
[----:B------:R-:W-:-:S03]  /*4a00*/  I2FP.F32.U32 R7, R12 ;  /* 0x0000000c00077245 */ /* 0x000fc60000201000 */
[----:B------:R-:W1:Y:S01]  /*4a10*/  LDC R6, c[0x0][0x618] ;  /* 0x00018600ff067b82 */ /* 0x000e620000000800 */
[----:B------:R-:W-:Y:S02]  /*4a20*/  IMAD.X R5, RZ, RZ, ~R0, P0 ;  /* 0x000000ffff057224 */ /* 0x000fe400000e0e00 */
[----:B------:R-:W-:Y:S01]  /*4a30*/  FMUL R7, R7, UR4 ;  /* 0x0000000407077c20 */ /* 0x000fe20008400000 */
[----:B------:R-:W-:Y:S01]  /*4a40*/  ULDC UR4, c[0x0][0x154] ;  /* 0x0000550000047ab9 */ /* 0x000fe20000000800 */
[-C--:B------:R-:W-:Y:S02]  /*4a50*/  IMAD R0, R5, R14.reuse, RZ ;  /* 0x0000000e05007224 */ /* 0x080fe400078e02ff */
[C---:B------:R-:W-:Y:S01]  /*4a60*/  IMAD.WIDE.U32 R4, R3.reuse, R14, R16 ;  /* 0x0000000e03047225 */ /* 0x040fe200078e0010 */
[----:B------:R-:W2:Y:S01]  /*4a70*/  LDC R8, c[0x0][0x608] ;  /* 0x00018200ff087b82 */ /* 0x000ea20000000800 */
[----:B------:R-:W3:Y:S02]  /*4a80*/  F2I.U32.TRUNC.NTZ R7, R7 ;  /* 0x0000000700077305 */ /* 0x000ee4000020f000 */
[----:B------:R-:W-:Y:S01]  /*4a90*/  IMAD R3, R3, R15, R0 ;  /* 0x0000000f03037224 */ /* 0x000fe200078e0200 */
[----:B------:R-:W-:-:S03]  /*4aa0*/  I2FP.F32.U32 R0, R20 ;  /* 0x0000001400007245 */ /* 0x000fc60000201000 */
[----:B------:R-:W-:Y:S01]  /*4ab0*/  IMAD.IADD R3, R5, 0x1, R3 ;  /* 0x0000000105037824 */ /* 0x000fe200078e0203 */
[----:B------:R-:W4:Y:S01]  /*4ac0*/  LDC R11, c[0x0][0x658] ;  /* 0x00019600ff0b7b82 */ /* 0x000f220000000800 */
[----:B0-----:R-:W-:-:S04]  /*4ad0*/  ISETP.NE.U32.AND P0, PT, R26, RZ, PT ;  /* 0x000000ff1a00720c */ /* 0x001fc80003f05070 */
[----:B------:R-:W-:-:S03]  /*4ae0*/  ISETP.NE.AND.EX P0, PT, R27, RZ, PT, P0 ;  /* 0x000000ff1b00720c */ /* 0x000fc60003f05300 */
[----:B------:R-:W0:Y:S01]  /*4af0*/  LDC R9, c[0x0][0x144] ;  /* 0x00005100ff097b82 */ /* 0x000e220000000800 */
[-C--:B-1----:R-:W-:Y:S01]  /*4b00*/  SHF.R.U64 R10, R4, R6.reuse, R3 ;  /* 0x00000006040a7219 */ /* 0x082fe20000001203 */
[----:B---3--:R-:W-:Y:S01]  /*4b10*/  IMAD.MOV R7, RZ, RZ, -R7 ;  /* 0x000000ffff077224 */ /* 0x008fe200078e0a07 */
[----:B------:R-:W-:Y:S01]  /*4b20*/  SHF.R.U32.HI R3, RZ, R6, R3 ;  /* 0x00000006ff037219 */ /* 0x000fe20000011603 */
[----:B------:R-:W-:-:S04]  /*4b30*/  FMUL R6, R0, UR4 ;  /* 0x0000000400067c20 */ /* 0x000fc80008400000 */
[----:B------:R-:W1:Y:S01]  /*4b40*/  LDC R21, c[0x0][0x148] ;  /* 0x00005200ff157b82 */ /* 0x000e620000000800 */
[----:B------:R3:W0:Y:S01]  /*4b50*/  F2I.U32.TRUNC.NTZ R14, R6 ;  /* 0x00000006000e7305 */ /* 0x000622000020f000 */
[-CC-:B--2---:R-:W-:Y:S02]  /*4b60*/  SHF.R.U64 R13, R10, R8.reuse, R3.reuse ;  /* 0x000000080a0d7219 */ /* 0x184fe40000001203 */
[----:B------:R-:W-:-:S04]  /*4b70*/  SHF.R.U32.HI R0, RZ, R8, R3 ;  /* 0x00000008ff007219 */ /* 0x000fc80000011603 */
[----:B------:R-:W2:Y:S01]  /*4b80*/  LDC R24, c[0x0][0x600] ;  /* 0x00018000ff187b82 */ /* 0x000ea20000000800 */
[-CC-:B----4-:R-:W-:Y:S02]  /*4b90*/  SHF.R.U64 R15, R13, R11.reuse, R0.reuse ;  /* 0x0000000b0d0f7219 */ /* 0x190fe40000001200 */
[----:B------:R-:W-:-:S03]  /*4ba0*/  SHF.R.U32.HI R5, RZ, R11, R0 ;  /* 0x0000000bff057219 */ /* 0x000fc60000011600 */
[----:B------:R-:W-:Y:S02]  /*4bb0*/  IMAD.MOV.U32 R4, RZ, RZ, R15 ;  /* 0x000000ffff047224 */ /* 0x000fe400078e000f */
[----:B------:R-:W4:Y:S01]  /*4bc0*/  LDC R28, c[0x0][0x648] ;  /* 0x00019200ff1c7b82 */ /* 0x000f220000000800 */
[----:B0-----:R-:W-:-:S07]  /*4bd0*/  IMAD R25, R9, R7, R12 ;  /* 0x0000000709197224 */ /* 0x001fce00078e020c */
[----:B------:R-:W0:Y:S08]  /*4be0*/  LDC R29, c[0x0][0x638] ;  /* 0x00018e00ff1d7b82 */ /* 0x000e300000000800 */
[----:B------:R-:W0:Y:S01]  /*4bf0*/  LDC R30, c[0x0][0x610] ;  /* 0x00018400ff1e7b82 */ /* 0x000e220000000800 */
[----:B-123--:R-:W-:Y:S05]  /*4c00*/  @!P0 BRA `(.L_x_98) ;  /* 0x0000000000288947 */ /* 0x00efea0003800000 */
[----:B------:R-:W1:Y:S02]  /*4c10*/  LDC R0, c[0x0][0x64c] ;  /* 0x00019300ff007b82 */ /* 0x000e640000000800 */
[----:B-1----:R-:W-:-:S05]  /*4c20*/  IADD3 R3, P0, R15, R0, RZ ;  /* 0x000000000f037210 */ /* 0x002fca0007f1e0ff */
        /* <DEDUP_REMOVED lines=8> */
.L_x_98:
[----:B------:R-:W-:Y:S01]  /*4cb0*/  ISETP.NE.AND P0, PT, R2, 0x1, PT ;  /* 0x000000010200780c */ /* 0x000fe20003f05270 */
[----:B------:R-:W-:Y:S01]  /*4cc0*/  IMAD.MOV R14, RZ, RZ, -R14 ;  /* 0x000000ffff0e7224 */ /* 0x000fe200078e0a0e */
[----:B----4-:R-:W-:Y:S01]  /*4cd0*/  SHF.R.U64 R0, R4, R28, R5 ;  /* 0x0000001c04007219 */ /* 0x010fe20000001205 */
[----:B------:R-:W-:Y:S01]  /*4ce0*/  VIADD R5, R24, 0xffffffff ;  /* 0xffffffff18057836 */ /* 0x000fe20000000000 */
[----:B------:R-:W-:-:S03]  /*4cf0*/  LOP3.LUT R3, R13, R66, RZ, 0xc0, !PT ;  /* 0x000000420d037212 */ /* 0x000fc600078ec0ff */
[----:B------:R-:W-:Y:S01]  /*4d00*/  IMAD.MOV R4, RZ, RZ, -R0 ;  /* 0x000000ffff047224 */ /* 0x000fe200078e0a00 */
[----:B------:R-:W-:Y:S01]  /*4d10*/  LOP3.LUT R10, R10, R5, RZ, 0xc0, !PT ;  /* 0x000000050a0a7212 */ /* 0x000fe200078ec0ff */
[----:B------:R-:W-:Y:S02]  /*4d20*/  IMAD R0, R62, R0, R3 ;  /* 0x000000003e007224 */ /* 0x000fe400078e0203 */
[----:B0-----:R-:W-:Y:S02]  /*4d30*/  IMAD R3, R4, R29, R15 ;  /* 0x0000001d04037224 */ /* 0x001fe400078e020f */
[----:B------:R-:W-:Y:S02]  /*4d40*/  @P0 IMAD R25, R21, R14, R20 ;  /* 0x0000000e15190224 */ /* 0x000fe400078e0214 */
[----:B------:R-:W-:Y:S02]  /*4d50*/  IMAD R5, R3, R24, R10 ;  /* 0x0000001803057224 */ /* 0x000fe400078e020a */
[----:B------:R-:W-:-:S02]  /*4d60*/  IMAD R0, R0, R30, R25 ;  /* 0x0000001e00007224 */ /* 0x000fc400078e0219 */
[----:B------:R-:W-:-:S03]  /*4d70*/  IMAD.MOV.U32 R4, RZ, RZ, 0x1 ;  /* 0x00000001ff047424 */ /* 0x000fc600078e00ff */
[----:B------:R-:W-:Y:S02]  /*4d80*/  SEL R70, R5, R0, !P0 ;  /* 0x0000000005467207 */ /* 0x000fe40004000000 */
[----:B------:R-:W-:Y:S02]  /*4d90*/  PRMT R3, R4, 0x7610, R3 ;  /* 0x0000761004037816 */ /* 0x000fe40000000003 */
[----:B------:R-:W-:-:S07]  /*4da0*/  SEL R0, R0, R5, !P0 ;  /* 0x0000000500007207 */ /* 0x000fce0004000000 */
.L_x_96:
[----:B------:R-:W-:Y:S01]  /*4db0*/  LOP3.LUT P0, RZ, R3, 0xff, RZ, 0xc0, !PT ;  /* 0x000000ff03ff7812 */ /* 0x000fe2000780c0ff */
[----:B------:R-:W-:-:S12]  /*4dc0*/  IMAD.MOV.U32 R71, RZ, RZ, R0 ;  /* 0x000000ffff477224 */ /* 0x000fd800078e0000 */
[----:B------:R-:W-:Y:S05]  /*4dd0*/  @P0 BRA `(.L_x_99) ;  /* 0xffffffc800000947 */ /* 0x000fea000383ffff */
[----:B------:R-:W-:Y:S05]  /*4de0*/  EXIT ;  /* 0x000000000000794d */ /* 0x000fea0003800000 */
.L_x_8:
        /* <DEDUP_REMOVED lines=26> */
.L_x_101:
[----:B------:R-:W0:Y:S01]  /*4f90*/  LDC.64 R32, c[0x0][0x640] ;  /* 0x00019000ff207b82 */ /* 0x000e220000000a00 */
[-CC-:B------:R-:W-:Y:S01]  /*4fa0*/  SHF.R.U64 R22, R14, R8.reuse, R15.reuse ;  /* 0x000000080e167219 */ /* 0x180fe2000000120f */
[----:B------:R-:W-:Y:S01]  /*4fb0*/  IMAD.MOV.U32 R25, RZ, RZ, 0x1 ;  /* 0x00000001ff197424 */ /* 0x000fe200078e00ff */
[----:B------:R-:W-:Y:S02]  /*4fc0*/  SHF.R.U32.HI R7, RZ, R8, R15 ;  /* 0x00000008ff077219 */ /* 0x000fe4000001160f */
[----:B------:R-:W-:-:S03]  /*4fd0*/  IADD3 R13, P0, RZ, -R22, RZ ;  /* 0x80000016ff0d7210 */ /* 0x000fc60007f1e0ff */
[----:B------:R-:W1:Y:S02]  /*4fe0*/  LDC R12, c[0x0][0x618] ;  /* 0x00018600ff0c7b82 */ /* 0x000e640000000800 */
[----:B------:R-:W-:Y:S02]  /*4ff0*/  IMAD.X R7, RZ, RZ, ~R7, P0 ;  /* 0x000000ffff077224 */ /* 0x000fe400000e0e07 */
[----:B------:R-:W-:-:S04]  /*5000*/  IMAD.WIDE.U32 R10, R13, R26, R16 ;  /* 0x0000001a0d0a7225 */ /* 0x000fc800078e0010 */
[----:B------:R-:W2:Y:S01]  /*5010*/  LDC R14, c[0x0][0x608] ;  /* 0x00018200ff0e7b82 */ /* 0x000ea20000000800 */
[----:B------:R-:W-:-:S04]  /*5020*/  IMAD R8, R7, R26, RZ ;  /* 0x0000001a07087224 */ /* 0x000fc800078e02ff */
[----:B------:R-:W-:-:S03]  /*5030*/  IMAD R7, R13, R27, R8 ;  /* 0x0000001b0d077224 */ /* 0x000fc600078e0208 */
[----:B------:R-:W3:Y:S01]  /*5040*/  LDC R30, c[0x0][0x658] ;  /* 0x00019600ff1e7b82 */ /* 0x000ee20000000800 */
[----:B------:R-:W-:Y:S01]  /*5050*/  IMAD.IADD R7, R11, 0x1, R7 ;  /* 0x000000010b077824 */ /* 0x000fe200078e0207 */
[----:B0-----:R-:W-:Y:S01]  /*5060*/  ISETP.NE.U32.AND P0, PT, R32, RZ, PT ;  /* 0x000000ff2000720c */ /* 0x001fe20003f05070 */
[----:B------:R-:W-:-:S03]  /*5070*/  IMAD.MOV.U32 R11, RZ, RZ, -0x1 ;  /* 0xffffffffff0b7424 */ /* 0x000fc600078e00ff */
        /* <DEDUP_REMOVED lines=8> */
[-C--:B---3--:R-:W-:Y:S02]  /*5100*/  SHF.L.U32 R10, R11, R30.reuse, RZ ;  /* 0x0000001e0b0a7219 */ /* 0x088fe400000006ff */
[--C-:B------:R-:W-:Y:S02]  /*5110*/  SHF.R.U64 R28, R26, R30, R7.reuse ;  /* 0x0000001e1a1c7219 */ /* 0x100fe40000001207 */
[----:B------:R-:W-:Y:S02]  /*5120*/  LOP3.LUT R27, RZ, R10, RZ, 0x33, !PT ;  /* 0x0000000aff1b7212 */ /* 0x000fe400078e33ff */
[----:B------:R-:W-:Y:S01]  /*5130*/  SHF.R.U32.HI R11, RZ, R30, R7 ;  /* 0x0000001eff0b7219 */ /* 0x000fe20000011607 */
[----:B------:R-:W3:Y:S01]  /*5140*/  LDC R29, c[0x0][0x610] ;  /* 0x00018400ff1d7b82 */ /* 0x000ee20000000800 */
[----:B------:R-:W-:Y:S01]  /*5150*/  IMAD.MOV.U32 R10, RZ, RZ, R28 ;  /* 0x000000ffff0a7224 */ /* 0x000fe200078e001c */
[----:B------:R-:W-:Y:S06]  /*5160*/  @!P0 BRA `(.L_x_102) ;  /* 0x0000000000288947 */ /* 0x000fec0003800000 */
        /* <DEDUP_REMOVED lines=10> */
.L_x_102:
[----:B------:R-:W-:Y:S02]  /*5210*/  ISETP.NE.AND P0, PT, R2, 0x1, PT ;  /* 0x000000010200780c */ /* 0x000fe40003f05270 */
[----:B-1----:R-:W-:Y:S01]  /*5220*/  SHF.R.U64 R8, R10, R8, R11 ;  /* 0x000000080a087219 */ /* 0x002fe2000000120b */
[----:B0-----:R-:W-:Y:S01]  /*5230*/  VIADD R11, R21, 0xffffffff ;  /* 0xffffffff150b7836 */ /* 0x001fe20000000000 */
[----:B------:R-:W-:Y:S02]  /*5240*/  SHF.L.U32 R25, R25, R30, RZ ;  /* 0x0000001e19197219 */ /* 0x000fe400000006ff */
[----:B------:R-:W-:Y:S01]  /*5250*/  LOP3.LUT R5, R26, R27, RZ, 0xc0, !PT ;  /* 0x0000001b1a057212 */ /* 0x000fe200078ec0ff */
[----:B------:R-:W-:-:S04]  /*5260*/  IMAD.MOV R7, RZ, RZ, -R8 ;  /* 0x000000ffff077224 */ /* 0x000fc800078e0a08 */
[----:B------:R-:W-:Y:S02]  /*5270*/  IMAD R5, R25, R8, R5 ;  /* 0x0000000819057224 */ /* 0x000fe400078e0205 */
[----:B------:R-:W-:Y:S01]  /*5280*/  @P0 IMAD R6, R9, R24, R4 ;  /* 0x0000001809060224 */ /* 0x000fe200078e0204 */
[----:B------:R-:W-:Y:S01]  /*5290*/  LOP3.LUT R9, R20, R11, RZ, 0xc0, !PT ;  /* 0x0000000b14097212 */ /* 0x000fe200078ec0ff */
[----:B--2---:R-:W-:Y:S02]  /*52a0*/  IMAD R4, R7, R23, R28 ;  /* 0x0000001707047224 */ /* 0x004fe400078e021c */
[----:B---3--:R-:W-:Y:S02]  /*52b0*/  IMAD R6, R5, R29, R6 ;  /* 0x0000001d05067224 */ /* 0x008fe400078e0206 */
[----:B------:R-:W-:Y:S02]  /*52c0*/  IMAD R5, R4, R21, R9 ;  /* 0x0000001504057224 */ /* 0x000fe400078e0209 */
[----:B------:R-:W-:-:S02]  /*52d0*/  IMAD.MOV.U32 R8, RZ, RZ, 0x1 ;  /* 0x00000001ff087424 */ /* 0x000fc400078e00ff */
[----:B------:R-:W-:Y:S01]  /*52e0*/  IMAD.MOV.U32 R7, RZ, RZ, R22 ;  /* 0x000000ffff077224 */ /* 0x000fe200078e0016 */
[----:B------:R-:W-:Y:S02]  /*52f0*/  SEL R21, R5, R6, !P0 ;  /* 0x0000000605157207 */ /* 0x000fe40004000000 */
[----:B------:R-:W-:-:S07]  /*5300*/  SEL R20, R6, R5, !P0 ;  /* 0x0000000506147207 */ /* 0x000fce0004000000 */
.L_x_100:
[----:B------:R-:W-:-:S08]  /*5310*/  NOP ;  /* 0x0000000000007918 */ /* 0x000fd00000000000 */
[----:B------:R-:W0:-:S00]  /*5320*/  USETMAXREG.DEALLOC.CTAPOOL 0x28 ;  /* 0x00000028000079c8 */ /* 0x000e0000080e0500 */
[----:B0-----:R-:W-:-:S13]  /*5330*/  ISETP.NE.AND P0, PT, R3, RZ, PT ;  /* 0x000000ff0300720c */ /* 0x001fda0003f05270 */
[----:B------:R-:W-:Y:S05]  /*5340*/  @P0 EXIT ;  /* 0x000000000000094d */ /* 0x000fea0003800000 */
[----:B------:R-:W-:Y:S01]  /*5350*/  LOP3.LUT P0, RZ, R8, 0xff, RZ, 0xc0, !PT ;  /* 0x000000ff08ff7812 */ /* 0x000fe2000780c0ff */
[----:B------:R-:W-:Y:S02]  /*5360*/  IMAD.MOV.U32 R3, RZ, RZ, 0x1 ;  /* 0x00000001ff037424 */ /* 0x000fe400078e00ff */
[----:B------:R-:W-:-:S10]  /*5370*/  IMAD.MOV.U32 R8, RZ, RZ, RZ ;  /* 0x000000ffff087224 */ /* 0x000fd400078e00ff */
[----:B------:R-:W-:Y:S05]  /*5380*/  @!P0 BRA `(.L_x_103) ;  /* 0x0000000c00288947 */ /* 0x000fea0003800000 */
[----:B------:R-:W0:Y:S01]  /*5390*/  LDC R3, c[0x0][0x28c] ;  /* 0x0000a300ff037b82 */ /* 0x000e220000000800 */
[----:B------:R-:W1:Y:S01]  /*53a0*/  S2R R13, SR_CgaCtaId ;  /* 0x00000000000d7919 */ /* 0x000e620000008800 */
[----:B------:R-:W-:Y:S01]  /*53b0*/  ULDC UR5, c[0x0][0x658] ;  /* 0x0001960000057ab9 */ /* 0x000fe20000000800 */
[----:B------:R-:W-:Y:S01]  /*53c0*/  UMOV UR6, 0xffffffff ;  /* 0xffffffff00067882 */ /* 0x000fe20000000000 */
[----:B------:R-:W-:Y:S01]  /*53d0*/  BSSY B0, `(.L_x_103) ;  /* 0x00000c5000007945 */ /* 0x000fe20003800000 */
[----:B------:R-:W-:Y:S01]  /*53e0*/  USHF.L.U32 UR6, UR6, UR5, URZ ;  /* 0x0000000506067299 */ /* 0x000fe2000800063f */
[----:B------:R-:W-:Y:S01]  /*53f0*/  IMAD.MOV.U32 R10, RZ, RZ, 0x1 ;  /* 0x00000001ff0a7424 */ /* 0x000fe200078e00ff */
[----:B------:R-:W-:Y:S01]  /*5400*/  LOP3.LUT R9, R18, 0x2, RZ, 0xfc, !PT ;  /* 0x0000000212097812 */ /* 0x000fe200078efcff */
[----:B------:R-:W-:Y:S01]  /*5410*/  IMAD.MOV.U32 R8, RZ, RZ, RZ ;  /* 0x000000ffff087224 */ /* 0x000fe200078e00ff */
[----:B------:R-:W-:Y:S01]  /*5420*/  ULDC UR4, c[0x0][0x600] ;  /* 0x0001800000047ab9 */ /* 0x000fe20000000800 */
[----:B------:R-:W-:Y:S01]  /*5430*/  UMOV UR7, 0x1 ;  /* 0x0000000100077882 */ /* 0x000fe20000000000 */
[----:B------:R-:W-:-:S02]  /*5440*/  UIADD3 UR15, UR4, -0x1, URZ ;  /* 0xffffffff040f7890 */ /* 0x000fc4000fffe03f */
[----:B------:R-:W-:Y:S02]  /*5450*/  USHF.L.U32 UR17, UR7, UR5, URZ ;  /* 0x0000000507117299 */ /* 0x000fe4000800063f */
[----:B------:R-:W-:Y:S01]  /*5460*/  ULOP3.LUT UR16, URZ, UR6, URZ, 0x33, !UPT ;  /* 0x000000063f107292 */ /* 0x000fe2000f8e333f */
[----:B------:R-:W-:Y:S01]  /*5470*/  ULDC.64 UR20, c[0x0][0x198] ;  /* 0x0000660000147ab9 */ /* 0x000fe20000000a00 */
[----:B0-----:R-:W-:-:S05]  /*5480*/  VIADD R3, R3, 0x1f ;  /* 0x0000001f03037836 */ /* 0x001fca0000000000 */
[----:B------:R-:W-:-:S04]  /*5490*/  SHF.R.S32.HI R4, RZ, 0x1f, R3 ;  /* 0x0000001fff047819 */ /* 0x000fc80000011403 */
[----:B------:R-:W-:Y:S01]  /*54a0*/  LEA.HI R4, R4, R3, RZ, 0x5 ;  /* 0x0000000304047211 */ /* 0x000fe200078f28ff */
[C---:B-1----:R-:W-:Y:S02]  /*54b0*/  IMAD.SHL.U32 R12, R13.reuse, 0x10, RZ ;  /* 0x000000100d0c7824 */ /* 0x042fe400078e00ff */
[----:B------:R-:W-:Y:S01]  /*54c0*/  IMAD.SHL.U32 R13, R13, 0x200, RZ ;  /* 0x000002000d0d7824 */ /* 0x000fe200078e00ff */
[----:B------:R-:W-:Y:S01]  /*54d0*/  SHF.R.S32.HI R11, RZ, 0x5, R4 ;  /* 0x00000005ff0b7819 */ /* 0x000fe20000011404 */
[----:B------:R-:W-:Y:S01]  /*54e0*/  IMAD.MOV.U32 R3, RZ, RZ, 0x1 ;  /* 0x00000001ff037424 */ /* 0x000fe200078e00ff */
[----:B------:R-:W-:Y:S02]  /*54f0*/  LOP3.LUT R12, R12, 0x10, RZ, 0xc0, !PT ;  /* 0x000000100c0c7812 */ /* 0x000fe400078ec0ff */
[----:B------:R-:W-:Y:S01]  /*5500*/  LOP3.LUT R13, R13, 0x200, RZ, 0xc0, !PT ;  /* 0x000002000d0d7812 */ /* 0x000fe200078ec0ff */
[----:B------:R-:W-:-:S07]  /*5510*/  VIADD R19, R11, 0x1 ;  /* 0x000000010b137836 */ /* 0x000fce0000000000 */
.L_x_114:
[----:B------:R-:W-:-:S03]  /*5520*/  UMOV UR4, 0xffffffff ;  /* 0xffffffff00047882 */ /* 0x000fc60000000000 */
[----:B------:R-:W-:Y:S05]  /*5530*/  BRA.DIV UR4, `(.L_x_104) ;  /* 0x0000001204c47947 */ /* 0x000fea000b800000 */
[----:B------:R-:W-:-:S13]  /*5540*/  ELECT P6, URZ, PT ;  /* 0x00000000003f782f */ /* 0x000fda00038c0000 */
.L_x_133:
[----:B------:R-:W0:Y:S01]  /*5550*/  LDC R4, c[0x0][0x28c] ;  /* 0x0000a300ff047b82 */ /* 0x000e220000000800 */
[----:B------:R-:W-:Y:S01]  /*5560*/  BSSY B1, `(.L_x_105) ;  /* 0x0000038000017945 */ /* 0x000fe20003800000 */
[----:B0-----:R-:W-:-:S13]  /*5570*/  ISETP.LT.OR P6, PT, R4, 0x1, !P6 ;  /* 0x000000010400780c */ /* 0x001fda00077c1670 */
[----:B------:R-:W-:Y:S05]  /*5580*/  @P6 BRA `(.L_x_106) ;  /* 0x0000000000d46947 */ /* 0x000fea0003800000 */
[----:B------:R-:W-:Y:S02]  /*5590*/  IMAD R21, R21, 0x20, R12 ;  /* 0x0000002015157824 */ /* 0x000fe400078e020c */
[----:B------:R-:W-:Y:S02]  /*55a0*/  IMAD.SHL.U32 R20, R20, 0x100, RZ ;  /* 0x0000010014147824 */ /* 0x000fe400078e00ff */
[----:B------:R-:W-:Y:S02]  /*55b0*/  IMAD.MOV.U32 R22, RZ, RZ, RZ ;  /* 0x000000ffff167224 */ /* 0x000fe400078e00ff */
[----:B------:R-:W-:Y:S02]  /*55c0*/  IMAD.MOV.U32 R4, RZ, RZ, R19 ;  /* 0x000000ffff047224 */ /* 0x000fe400078e0013 */
[----:B------:R-:W-:Y:S02]  /*55d0*/  IMAD.MOV.U32 R5, RZ, RZ, R3 ;  /* 0x000000ffff057224 */ /* 0x000fe400078e0003 */
[----:B------:R-:W-:-:S07]  /*55e0*/  IMAD.MOV.U32 R6, RZ, RZ, R8 ;  /* 0x000000ffff067224 */ /* 0x000fce00078e0008 */
.L_x_109:
[----:B------:R-:W0:Y:S01]  /*55f0*/  S2R R15, SR_CgaCtaId ;  /* 0x00000000000f7919 */ /* 0x000e220000008800 */
[----:B------:R-:W-:Y:S02]  /*5600*/  MOV R14, 0x400 ;  /* 0x00000400000e7802 */ /* 0x000fe40000000f00 */
[----:B------:R-:W-:Y:S02]  /*5610*/  ISETP.NE.AND P1, PT, R0, RZ, PT ;  /* 0x000000ff0000720c */ /* 0x000fe40003f25270 */
[----:B0-----:R-:W-:Y:S02]  /*5620*/  LEA R25, R15, R14, 0x18 ;  /* 0x0000000e0f197211 */ /* 0x001fe400078ec0ff */
[----:B------:R-:W-:-:S09]  /*5630*/  SHF.L.U32 R14, R5, 0x1f, RZ ;  /* 0x0000001f050e7819 */ /* 0x000fd200000006ff */
[----:B------:R-:W0:Y:S01]  /*5640*/  @!P1 LDC R15, c[0x0][0x500] ;  /* 0x00014000ff0f9b82 */ /* 0x000e220000000800 */
[----:B------:R-:W-:-:S04]  /*5650*/  IMAD R23, R6, 0x8, R25 ;  /* 0x0000000806177824 */ /* 0x000fc800078e0219 */
[----:B------:R-:W1:Y:S02]  /*5660*/  SYNCS.PHASECHK.TRANS64.TRYWAIT P0, [R23+URZ+0x60], R14 ;  /* 0x0000600e170075a7 */ /* 0x000e64000800017f */
[----:B-1----:R-:W-:Y:S05]  /*5670*/  @!P0 BRA `(.L_x_107) ;  /* 0x0000001000948947 */ /* 0x002fea0003800000 */
.L_x_134:
[----:B-1----:R-:W-:Y:S01]  /*5680*/  PRMT R14, R9, 0x9910, RZ ;  /* 0x00009910090e7816 */ /* 0x002fe200000000ff */
[----:B0-----:R0:W-:Y:S03]  /*5690*/  @!P1 SYNCS.ARRIVE.TRANS64 RZ, [R23+URZ], R15 ;  /* 0x0000000f17ff99a7 */ /* 0x0011e6000800003f */
[----:B------:R-:W-:-:S13]  /*56a0*/  ISETP.NE.AND P0, PT, R14, 0x2, PT ;  /* 0x000000020e00780c */ /* 0x000fda0003f05270 */
[----:B0-----:R-:W-:Y:S05]  /*56b0*/  @P0 BRA `(.L_x_108) ;  /* 0x0000000000040947 */ /* 0x001fea0003800000 */
[----:B------:R-:W-:Y:S01]  /*56c0*/  BPT.TRAP 0x1 ;  /* 0x000000040000795c */ /* 0x000fe20000300000 */
.L_x_108:
[C---:B------:R-:W-:Y:S01]  /*56d0*/  IMAD R14, R6.reuse, 0x400, R13 ;  /* 0x00000400060e7824 */ /* 0x040fe200078e020d */
[----:B------:R-:W-:Y:S01]  /*56e0*/  R2UR UR9, R23 ;  /* 0x00000000170972ca */ /* 0x000fe200000e0000 */
[--C-:B------:R-:W-:Y:S01]  /*56f0*/  IMAD R15, R6, 0x4000, R25.reuse ;  /* 0x00004000060f7824 */ /* 0x100fe200078e0219 */
[----:B------:R-:W-:Y:S01]  /*5700*/  UIADD3 UR4, UP0, UR20, 0xf0, URZ ;  /* 0x000000f014047890 */ /* 0x000fe2000ff1e03f */
[----:B------:R-:W-:Y:S01]  /*5710*/  IMAD R14, R14, 0x2, R25 ;  /* 0x000000020e0e7824 */ /* 0x000fe200078e0219 */
[----:B------:R-:W-:Y:S01]  /*5720*/  R2UR UR11, R20 ;  /* 0x00000000140b72ca */ /* 0x000fe200000e0000 */
[----:B------:R-:W-:Y:S01]  /*5730*/  VIADD R4, R4, 0xffffffff ;  /* 0xffffffff04047836 */ /* 0x000fe20000000000 */
[----:B------:R-:W-:Y:S01]  /*5740*/  R2UR UR5, R15 ;  /* 0x000000000f0572ca */ /* 0x000fe200000e0000 */
[----:B------:R-:W-:Y:S01]  /*5750*/  UIADD3 UR22, UP1, UR20, 0x1f0, URZ ;  /* 0x000001f014167890 */ /* 0x000fe2000ff3e03f */
[----:B------:R-:W-:Y:S01]  /*5760*/  R2UR UR8, R14 ;  /* 0x000000000e0872ca */ /* 0x000fe200000e0000 */
[----:B------:R-:W-:Y:S01]  /*5770*/  VIADD R6, R6, 0x1 ;  /* 0x0000000106067836 */ /* 0x000fe20000000000 */
[----:B------:R-:W-:Y:S01]  /*5780*/  R2UR UR10, R22 ;  /* 0x00000000160a72ca */ /* 0x000fe200000e0000 */
[----:B------:R-:W-:Y:S01]  /*5790*/  UIADD3.X UR23, URZ, UR21, URZ, UP1, !UPT ;  /* 0x000000153f177290 */ /* 0x000fe20008ffe43f */
[----:B------:R-:W-:Y:S01]  /*57a0*/  R2UR UR12, R7 ;  /* 0x00000000070c72ca */ /* 0x000fe200000e0000 */
[----:B------:R-:W-:Y:S01]  /*57b0*/  UMOV UR6, 0x0 ;  /* 0x0000000000067882 */ /* 0x000fe20000000000 */
[----:B------:R-:W-:Y:S01]  /*57c0*/  R2UR UR18, R21 ;  /* 0x00000000151272ca */ /* 0x000fe200000e0000 */
[----:B------:R-:W-:Y:S01]  /*57d0*/  UMOV UR7, 0x10000000 ;  /* 0x1000000000077882 */ /* 0x000fe20000000000 */
[----:B------:R-:W-:Y:S01]  /*57e0*/  ISETP.GT.AND P1, PT, R4, 0x1, PT ;  /* 0x000000010400780c */ /* 0x000fe20003f24270 */
[----:B------:R-:W-:Y:S01]  /*57f0*/  UMOV UR19, 0x30000 ;  /* 0x0003000000137882 */ /* 0x000fe20000000000 */
[----:B------:R-:W-:Y:S01]  /*5800*/  ISETP.NE.AND P0, PT, R6, 0xc, PT ;  /* 0x0000000c0600780c */ /* 0x000fe20003f05270 */
[----:B------:R-:W-:Y:S01]  /*5810*/  UIADD3 UR13, UR5, 0x180, URZ ;  /* 0x00000180050d7890 */ /* 0x000fe2000fffe03f */
[----:B------:R-:W-:Y:S01]  /*5820*/  VIADD R22, R22, 0x20 ;  /* 0x0000002016167836 */ /* 0x000fe20000000000 */
[----:B------:R-:W-:Y:S01]  /*5830*/  UIADD3.X UR5, URZ, UR21, URZ, UP0, !UPT ;  /* 0x000000153f057290 */ /* 0x000fe200087fe43f */
[----:B------:R-:W-:Y:S01]  /*5840*/  SEL R14, RZ, 0x1, P0 ;  /* 0x00000001ff0e7807 */ /* 0x000fe20000000000 */
[----:B------:R-:W-:Y:S01]  /*5850*/  UIADD3 UR14, UR8, 0x30180, URZ ;  /* 0x00030180080e7890 */ /* 0x000fe2000fffe03f */
[----:B------:R-:W-:-:S02]  /*5860*/  SEL R6, R6, RZ, P0 ;  /* 0x000000ff06067207 */ /* 0x000fc40000000000 */
[----:B------:R-:W-:Y:S01]  /*5870*/  UMOV UR8, UR13 ;  /* 0x0000000d00087c82 */ /* 0x000fe20008000000 */
[----:B------:R-:W-:-:S03]  /*5880*/  LOP3.LUT R5, R5, R14, RZ, 0x3c, !PT ;  /* 0x0000000e05057212 */ /* 0x000fc600078e3cff */
[----:B------:R0:W-:Y:S02]  /*5890*/  UTMALDG.3D [UR8], [UR4], desc[UR6] ;  /* 0x00000608040075b4 */ /* 0x0001e40008011000 */
[----:B0-----:R-:W-:Y:S01]  /*58a0*/  UMOV UR8, UR14 ;  /* 0x0000000e00087c82 */ /* 0x001fe20008000000 */
[----:B------:R-:W-:Y:S02]  /*58b0*/  UMOV UR11, UR18 ;  /* 0x00000012000b7c82 */ /* 0x000fe40008000000 */
[----:B------:R0:W-:Y:S02]  /*58c0*/  UTMALDG.3D.MULTICAST [UR8], [UR22], UR19, desc[UR6] ;  /* 0x00000608160073b4 */ /* 0x0001e40008011813 */
[----:B0-----:R-:W-:Y:S05]  /*58d0*/  @P1 BRA `(.L_x_109) ;  /* 0xfffffffc00441947 */ /* 0x001fea000383ffff */
.L_x_106:
[----:B------:R-:W-:Y:S05]  /*58e0*/  BSYNC B1 ;  /* 0x0000000000017941 */ /* 0x000fea0003800000 */
.L_x_105:
[----:B------:R-:W-:Y:S01]  /*58f0*/  LOP3.LUT P1, RZ, R10, 0xff, RZ, 0xc0, !PT ;  /* 0x000000ff0aff7812 */ /* 0x000fe2000782c0ff */
[C---:B------:R-:W-:Y:S01]  /*5900*/  IMAD.IADD R7, R11.reuse, 0x1, R8 ;  /* 0x000000010b077824 */ /* 0x040fe200078e0208 */
[----:B------:R-:W-:Y:S01]  /*5910*/  ULDC.64 UR4, c[0x0][0x650] ;  /* 0x0001940000047ab9 */ /* 0x000fe20000000a00 */
[----:B------:R-:W-:Y:S01]  /*5920*/  ISETP.GE.U32.AND P2, PT, R11, 0xc, PT ;  /* 0x0000000c0b00780c */ /* 0x000fe20003f46070 */
[----:B------:R-:W-:Y:S01]  /*5930*/  BSSY B1, `(.L_x_110) ;  /* 0x000006c000017945 */ /* 0x000fe20003800000 */
[----:B------:R-:W-:Y:S01]  /*5940*/  IMAD.MOV.U32 R20, RZ, RZ, -0x1 ;  /* 0xffffffffff147424 */ /* 0x000fe200078e00ff */
[----:B------:R-:W-:Y:S01]  /*5950*/  ISETP.GT.U32.AND P0, PT, R7, 0xb, PT ;  /* 0x0000000b0700780c */ /* 0x000fe20003f04070 */
[----:B------:R-:W-:Y:S01]  /*5960*/  IMAD.MOV.U32 R21, RZ, RZ, -0x1 ;  /* 0xffffffffff157424 */ /* 0x000fe200078e00ff */
[----:B------:R-:W-:Y:S02]  /*5970*/  PRMT R10, RZ, 0x7610, R10 ;  /* 0x00007610ff0a7816 */ /* 0x000fe4000000000a */
[----:B------:R-:W-:-:S03]  /*5980*/  ISETP.LT.U32.AND P0, PT, R11, 0xc, P0 ;  /* 0x0000000c0b00780c */ /* 0x000fc60000701070 */
[----:B------:R-:W0:Y:S01]  /*5990*/  @P1 S2R R5, SR_CgaCtaId ;  /* 0x0000000000051919 */ /* 0x000e220000008800 */
[----:B------:R-:W-:-:S04]  /*59a0*/  @P1 MOV R4, 0x400 ;  /* 0x0000040000041802 */ /* 0x000fc80000000f00 */
[----:B0-----:R-:W-:Y:S01]  /*59b0*/  @P1 LEA R6, R5, R4, 0x18 ;  /* 0x0000000405061211 */ /* 0x001fe200078ec0ff */
[----:B------:R-:W-:Y:S01]  /*59c0*/  IMAD.WIDE.U32 R4, R7, -0x55555555, RZ ;  /* 0xaaaaaaab07047825 */ /* 0x000fe200078e00ff */
[----:B------:R-:W-:Y:S02]  /*59d0*/  SEL R4, RZ, 0x1, !P0 ;  /* 0x00000001ff047807 */ /* 0x000fe40004000000 */
[----:B------:R0:W-:Y:S01]  /*59e0*/  @P1 SYNCS.ARRIVE.TRANS64.A1T0 RZ, [R6+URZ+0xd8], RZ ;  /* 0x0000d8ff06ff19a7 */ /* 0x0001e2000810003f */
[----:B------:R-:W-:Y:S02]  /*59f0*/  IADD3 R16, P1, R16, UR36, RZ ;  /* 0x0000002410107c10 */ /* 0x000fe4000ff3e0ff */
[----:B------:R-:W-:Y:S02]  /*5a00*/  LOP3.LUT R3, R3, R4, RZ, 0x3c, !PT ;  /* 0x0000000403037212 */ /* 0x000fe400078e3cff */
[----:B------:R-:W-:Y:S02]  /*5a10*/  IADD3.X R17, R17, UR42, RZ, P1, !PT ;  /* 0x0000002a11117c10 */ /* 0x000fe40008ffe4ff */
[----:B------:R-:W-:-:S02]  /*5a20*/  ISETP.GE.U32.AND P0, PT, R16, UR4, PT ;  /* 0x0000000410007c0c */ /* 0x000fc4000bf06070 */
[----:B0-----:R-:W-:Y:S02]  /*5a30*/  SHF.R.U32.HI R6, RZ, 0x3, R5 ;  /* 0x00000003ff067819 */ /* 0x001fe40000011605 */
[----:B------:R-:W-:Y:S02]  /*5a40*/  ISETP.GE.U32.AND.EX P0, PT, R17, UR5, PT, P0 ;  /* 0x0000000511007c0c */ /* 0x000fe4000bf06100 */
[----:B------:R-:W-:Y:S01]  /*5a50*/  @P2 LOP3.LUT R3, R3, 0x1, R6, 0x78, !PT ;  /* 0x0000000103032812 */ /* 0x000fe200078e7806 */
[----:B------:R-:W-:Y:S01]  /*5a60*/  IMAD R8, R6, -0xc, R7 ;  /* 0xfffffff406087824 */ /* 0x000fe200078e0207 */
[----:B------:R-:W-:Y:S01]  /*5a70*/  PRMT R4, RZ, 0x7610, R4 ;  /* 0x00007610ff047816 */ /* 0x000fe20000000004 */
[----:B------:R-:W-:-:S08]  /*5a80*/  IMAD.MOV.U32 R7, RZ, RZ, -0x1 ;  /* 0xffffffffff077424 */ /* 0x000fd000078e00ff */
[----:B------:R-:W-:Y:S05]  /*5a90*/  @P0 BRA `(.L_x_111) ;  /* 0x0000000400540947 */ /* 0x000fea0003800000 */
[----:B------:R-:W0:Y:S01]  /*5aa0*/  S2R R15, SR_CTAID.X ;  /* 0x00000000000f7919 */ /* 0x000e220000002500 */
[----:B------:R-:W-:Y:S01]  /*5ab0*/  ULDC.64 UR4, c[0x0][0x628] ;  /* 0x00018a0000047ab9 */ /* 0x000fe20000000a00 */
[----:B------:R-:W-:Y:S01]  /*5ac0*/  ULDC UR7, c[0x0][0x630] ;  /* 0x00018c0000077ab9 */ /* 0x000fe20000000800 */
[----:B------:R-:W-:Y:S01]  /*5ad0*/  ISETP.NE.U32.AND P0, PT, RZ, UR4, PT ;  /* 0x00000004ff007c0c */ /* 0x000fe2000bf05070 */
[----:B------:R-:W1:Y:S01]  /*5ae0*/  S2R R20, SR_CTAID.Y ;  /* 0x0000000000147919 */ /* 0x000e620000002600 */
[----:B------:R-:W-:Y:S01]  /*5af0*/  ULDC UR8, c[0x0][0x150] ;  /* 0x0000540000087ab9 */ /* 0x000fe20000000800 */
[----:B------:R-:W-:Y:S01]  /*5b00*/  IMAD.MOV.U32 R4, RZ, RZ, R16 ;  /* 0x000000ffff047224 */ /* 0x000fe200078e0010 */
[----:B------:R-:W-:Y:S01]  /*5b10*/  ISETP.NE.AND.EX P0, PT, RZ, UR5, PT, P0 ;  /* 0x00000005ff007c0c */ /* 0x000fe2000bf05300 */
[----:B------:R-:W-:Y:S01]  /*5b20*/  IMAD.MOV.U32 R5, RZ, RZ, R17 ;  /* 0x000000ffff057224 */ /* 0x000fe200078e0011 */
[----:B0-----:R-:W-:-:S11]  /*5b30*/  I2FP.F32.U32 R22, R15 ;  /* 0x0000000f00167245 */ /* 0x001fd60000201000 */
[----:B------:R-:W-:Y:S05]  /*5b40*/  @!P0 BRA `(.L_x_112) ;  /* 0x0000000000288947 */ /* 0x000fea0003800000 */
[----:B------:R-:W-:Y:S02]  /*5b50*/  ULDC UR6, c[0x0][0x634] ;  /* 0x00018d0000067ab9 */ /* 0x000fe40000000800 */
[----:B------:R-:W-:-:S05]  /*5b60*/  IADD3 R5, P0, R16, UR6, RZ ;  /* 0x0000000610057c10 */ /* 0x000fca000ff1e0ff */
[----:B------:R-:W-:-:S04]  /*5b70*/  IMAD.X R21, RZ, RZ, R17, P0 ;  /* 0x000000ffff157224 */ /* 0x000fc800000e0611 */
[----:B------:R-:W-:-:S04]  /*5b80*/  IMAD.WIDE.U32 R6, R21, UR4, RZ ;  /* 0x0000000415067c25 */ /* 0x000fc8000f8e00ff */
[----:B------:R-:W-:-:S04]  /*5b90*/  IMAD.WIDE.U32 R6, P0, R5, UR5, R6 ;  /* 0x0000000505067c25 */ /* 0x000fc8000f800006 */
[----:B------:R-:W-:-:S04]  /*5ba0*/  IMAD.WIDE.U32 R4, R5, UR4, RZ ;  /* 0x0000000405047c25 */ /* 0x000fc8000f8e00ff */
[----:B------:R-:W-:Y:S01]  /*5bb0*/  IMAD.MOV.U32 R4, RZ, RZ, R7 ;  /* 0x000000ffff047224 */ /* 0x000fe200078e0007 */
[----:B------:R-:W-:Y:S01]  /*5bc0*/  IADD3 RZ, P1, R5, R6, RZ ;  /* 0x0000000605ff7210 */ /* 0x000fe20007f3e0ff */
[----:B------:R-:W-:-:S04]  /*5bd0*/  IMAD.X R5, RZ, RZ, RZ, P0 ;  /* 0x000000ffff057224 */ /* 0x000fc800000e06ff */
[----:B------:R-:W-:-:S08]  /*5be0*/  IMAD.WIDE.U32.X R4, R21, UR5, R4, P1 ;  /* 0x0000000515047c25 */ /* 0x000fd000088e0404 */
.L_x_112:
[--C-:B------:R-:W-:Y:S01]  /*5bf0*/  SHF.R.U64 R14, R4, UR7, R5.reuse ;  /* 0x00000007040e7c19 */ /* 0x100fe20008001205 */
[----:B------:R-:W-:Y:S01]  /*5c00*/  FMUL R22, R22, UR8 ;  /* 0x0000000816167c20 */ /* 0x000fe20008400000 */
[----:B------:R-:W-:Y:S01]  /*5c10*/  SHF.R.U32.HI R4, RZ, UR7, R5 ;  /* 0x00000007ff047c19 */ /* 0x000fe20008011605 */
[----:B------:R-:W0:Y:S01]  /*5c20*/  LDC R6, c[0x0][0x144] ;  /* 0x00005100ff067b82 */ /* 0x000e220000000800 */
[----:B------:R-:W-:Y:S01]  /*5c30*/  IADD3 R5, P0, RZ, -R14, RZ ;  /* 0x8000000eff057210 */ /* 0x000fe20007f1e0ff */
[----:B------:R-:W-:Y:S01]  /*5c40*/  ULDC UR6, c[0x0][0x154] ;  /* 0x0000550000067ab9 */ /* 0x000fe20000000800 */
[----:B-1----:R-:W-:Y:S01]  /*5c50*/  I2FP.F32.U32 R7, R20 ;  /* 0x0000001400077245 */ /* 0x002fe20000201000 */
[----:B------:R-:W1:Y:S01]  /*5c60*/  F2I.U32.TRUNC.NTZ R22, R22 ;  /* 0x0000001600167305 */ /* 0x000e62000020f000 */
[----:B------:R-:W-:Y:S01]  /*5c70*/  ULDC.64 UR4, c[0x0][0x620] ;  /* 0x0001880000047ab9 */ /* 0x000fe20000000a00 */
[----:B------:R-:W-:Y:S01]  /*5c80*/  IMAD.X R4, RZ, RZ, ~R4, P0 ;  /* 0x000000ffff047224 */ /* 0x000fe200000e0e04 */
[----:B------:R-:W-:Y:S01]  /*5c90*/  ISETP.NE.AND P2, PT, R2, 0x1, PT ;  /* 0x000000010200780c */ /* 0x000fe20003f45270 */
[----:B------:R-:W-:Y:S01]  /*5ca0*/  FMUL R23, R7, UR6 ;  /* 0x0000000607177c20 */ /* 0x000fe20008400000 */
[----:B------:R-:W2:Y:S01]  /*5cb0*/  LDC R25, c[0x0][0x148] ;  /* 0x00005200ff197b82 */ /* 0x000ea20000000800 */
[----:B------:R-:W-:Y:S01]  /*5cc0*/  IMAD R4, R4, UR4, RZ ;  /* 0x0000000404047c24 */ /* 0x000fe2000f8e02ff */
[----:B------:R-:W-:-:S02]  /*5cd0*/  ULDC.64 UR6, c[0x0][0x640] ;  /* 0x0001900000067ab9 */ /* 0x000fc40000000a00 */
[----:B------:R-:W-:Y:S01]  /*5ce0*/  ISETP.NE.U32.AND P0, PT, RZ, UR6, PT ;  /* 0x00000006ff007c0c */ /* 0x000fe2000bf05070 */
[----:B------:R-:W3:Y:S01]  /*5cf0*/  F2I.U32.TRUNC.NTZ R23, R23 ;  /* 0x0000001700177305 */ /* 0x000ee2000020f000 */
[C---:B------:R-:W-:Y:S02]  /*5d00*/  IMAD R7, R5.reuse, UR5, R4 ;  /* 0x0000000505077c24 */ /* 0x040fe4000f8e0204 */
[----:B------:R-:W-:Y:S01]  /*5d10*/  IMAD.WIDE.U32 R4, R5, UR4, R16 ;  /* 0x0000000405047c25 */ /* 0x000fe2000f8e0010 */
[----:B------:R-:W-:Y:S01]  /*5d20*/  ULDC UR4, c[0x0][0x618] ;  /* 0x0001860000047ab9 */ /* 0x000fe20000000800 */
[----:B------:R-:W-:Y:S02]  /*5d30*/  ISETP.NE.AND.EX P0, PT, RZ, UR7, PT, P0 ;  /* 0x00000007ff007c0c */ /* 0x000fe4000bf05300 */
[----:B------:R-:W-:Y:S02]  /*5d40*/  IMAD.IADD R5, R5, 0x1, R7 ;  /* 0x0000000105057824 */ /* 0x000fe400078e0207 */
[----:B-1----:R-:W-:-:S03]  /*5d50*/  IMAD.MOV R22, RZ, RZ, -R22 ;  /* 0x000000ffff167224 */ /* 0x002fc600078e0a16 */
[----:B------:R-:W-:Y:S01]  /*5d60*/  SHF.R.U64 R21, R4, UR4, R5 ;  /* 0x0000000404157c19 */ /* 0x000fe20008001205 */
[----:B0-----:R-:W-:Y:S01]  /*5d70*/  IMAD R15, R6, R22, R15 ;  /* 0x00000016060f7224 */ /* 0x001fe200078e020f */
[----:B------:R-:W-:Y:S01]  /*5d80*/  SHF.R.U32.HI R4, RZ, UR4, R5 ;  /* 0x00000004ff047c19 */ /* 0x000fe20008011605 */
[----:B------:R-:W-:Y:S01]  /*5d90*/  ULDC UR4, c[0x0][0x608] ;  /* 0x0001820000047ab9 */ /* 0x000fe20000000800 */
[----:B---3--:R-:W-:Y:S02]  /*5da0*/  IMAD.MOV R6, RZ, RZ, -R23 ;  /* 0x000000ffff067224 */ /* 0x008fe400078e0a17 */
[--C-:B------:R-:W-:Y:S02]  /*5db0*/  SHF.R.U64 R22, R21, UR4, R4.reuse ;  /* 0x0000000415167c19 */ /* 0x100fe40008001204 */
[----:B------:R-:W-:Y:S01]  /*5dc0*/  SHF.R.U32.HI R5, RZ, UR4, R4 ;  /* 0x00000004ff057c19 */ /* 0x000fe20008011604 */
[----:B------:R-:W-:Y:S01]  /*5dd0*/  ULDC UR4, c[0x0][0x658] ;  /* 0x0001960000047ab9 */ /* 0x000fe20000000800 */
[----:B--2---:R-:W-:-:S02]  /*5de0*/  @P2 IMAD R15, R25, R6, R20 ;  /* 0x00000006190f2224 */ /* 0x004fc400078e0214 */
[--C-:B------:R-:W-:Y:S02]  /*5df0*/  SHF.R.U64 R20, R22, UR4, R5.reuse ;  /* 0x0000000416147c19 */ /* 0x100fe40008001205 */
[----:B------:R-:W-:-:S03]  /*5e00*/  SHF.R.U32.HI R23, RZ, UR4, R5 ;  /* 0x00000004ff177c19 */ /* 0x000fc60008011605 */
[----:B------:R-:W-:Y:S02]  /*5e10*/  IMAD.MOV.U32 R6, RZ, RZ, R20 ;  /* 0x000000ffff067224 */ /* 0x000fe400078e0014 */
[----:B------:R-:W-:Y:S01]  /*5e20*/  IMAD.MOV.U32 R5, RZ, RZ, R23 ;  /* 0x000000ffff057224 */ /* 0x000fe200078e0017 */
[----:B------:R-:W-:Y:S06]  /*5e30*/  @!P0 BRA `(.L_x_113) ;  /* 0x00000000002c8947 */ /* 0x000fec0003800000 */
        /* <DEDUP_REMOVED lines=9> */
[----:B------:R-:W-:-:S04]  /*5ed0*/  IMAD.WIDE.U32.X R4, R23, UR7, R4, P1 ;  /* 0x0000000717047c25 */ /* 0x000fc800088e0404 */
[----:B------:R-:W-:-:S07]  /*5ee0*/  IMAD.MOV.U32 R6, RZ, RZ, R4 ;  /* 0x000000ffff067224 */ /* 0x000fce00078e0004 */
.L_x_113:
[----:B------:R-:W-:Y:S01]  /*5ef0*/  ULDC UR4, c[0x0][0x648] ;  /* 0x0001920000047ab9 */ /* 0x000fe20000000800 */
[----:B------:R-:W-:Y:S01]  /*5f00*/  LOP3.LUT R4, R22, UR16, RZ, 0xc0, !PT ;  /* 0x0000001016047c12 */ /* 0x000fe2000f8ec0ff */
[----:B------:R-:W-:Y:S01]  /*5f10*/  ULDC UR5, c[0x0][0x610] ;  /* 0x0001840000057ab9 */ /* 0x000fe20000000800 */
[----:B------:R-:W-:Y:S01]  /*5f20*/  SHF.R.U64 R5, R6, UR4, R5 ;  /* 0x0000000406057c19 */ /* 0x000fe20008001205 */
[----:B------:R-:W-:Y:S01]  /*5f30*/  ULDC UR4, c[0x0][0x638] ;  /* 0x00018e0000047ab9 */ /* 0x000fe20000000800 */
[----:B------:R-:W-:-:S03]  /*5f40*/  LOP3.LUT R21, R21, UR15, RZ, 0xc0, !PT ;  /* 0x0000000f15157c12 */ /* 0x000fc6000f8ec0ff */
[----:B------:R-:W-:Y:S02]  /*5f50*/  IMAD.MOV R7, RZ, RZ, -R5 ;  /* 0x000000ffff077224 */ /* 0x000fe400078e0a05 */
[----:B------:R-:W-:Y:S02]  /*5f60*/  IMAD R4, R5, UR17, R4 ;  /* 0x0000001105047c24 */ /* 0x000fe4000f8e0204 */
[----:B------:R-:W-:Y:S01]  /*5f70*/  IMAD R20, R7, UR4, R20 ;  /* 0x0000000407147c24 */ /* 0x000fe2000f8e0214 */
[----:B------:R-:W-:Y:S01]  /*5f80*/  ULDC UR4, c[0x0][0x600] ;  /* 0x0001800000047ab9 */ /* 0x000fe20000000800 */
[----:B------:R-:W-:Y:S02]  /*5f90*/  IMAD R15, R4, UR5, R15 ;  /* 0x00000005040f7c24 */ /* 0x000fe4000f8e020f */
[----:B------:R-:W-:Y:S02]  /*5fa0*/  IMAD R20, R20, UR4, R21 ;  /* 0x0000000414147c24 */ /* 0x000fe4000f8e0215 */
[----:B------:R-:W-:-:S02]  /*5fb0*/  IMAD.MOV.U32 R4, RZ, RZ, 0x1 ;  /* 0x00000001ff047424 */ /* 0x000fc400078e00ff */
[----:B------:R-:W-:Y:S01]  /*5fc0*/  IMAD.MOV.U32 R7, RZ, RZ, R14 ;  /* 0x000000ffff077224 */ /* 0x000fe200078e000e */
[----:B------:R-:W-:Y:S02]  /*5fd0*/  SEL R21, R20, R15, !P2 ;  /* 0x0000000f14157207 */ /* 0x000fe40005000000 */
[----:B------:R-:W-:-:S07]  /*5fe0*/  SEL R20, R15, R20, !P2 ;  /* 0x000000140f147207 */ /* 0x000fce0005000000 */
.L_x_111:
[----:B------:R-:W-:Y:S05]  /*5ff0*/  BSYNC B1 ;  /* 0x0000000000017941 */ /* 0x000fea0003800000 */
.L_x_110:
[----:B------:R-:W-:-:S13]  /*6000*/  LOP3.LUT P0, RZ, R4, 0xff, RZ, 0xc0, !PT ;  /* 0x000000ff04ff7812 */ /* 0x000fda000780c0ff */
[----:B------:R-:W-:Y:S05]  /*6010*/  @P0 BRA `(.L_x_114) ;  /* 0xfffffff400400947 */ /* 0x000fea000383ffff */
[----:B------:R-:W-:Y:S05]  /*6020*/  BSYNC B0 ;  /* 0x0000000000007941 */ /* 0x000fea0003800000 */
.L_x_103:
[----:B------:R-:W-:-:S03]  /*6030*/  UMOV UR4, 0xffffffff ;  /* 0xffffffff00047882 */ /* 0x000fc60000000000 */
[----:B------:R-:W-:Y:S05]  /*6040*/  BRA.DIV UR4, `(.L_x_115) ;  /* 0x0000000a04347947 */ /* 0x000fea000b800000 */
[----:B------:R-:W-:-:S13]  /*6050*/  ELECT P6, URZ, PT ;  /* 0x00000000003f782f */ /* 0x000fda00038c0000 */
.L_x_137:
[----:B------:R-:W-:Y:S04]  /*6060*/  BSSY B0, `(.L_x_116) ;  /* 0x0000073000007945 */ /* 0x000fe80003800000 */
[----:B------:R-:W-:Y:S05]  /*6070*/  @!P6 BRA `(.L_x_117) ;  /* 0x0000000400c4e947 */ /* 0x000fea0003800000 */
[----:B------:R-:W-:-:S04]  /*6080*/  LOP3.LUT R18, R18, 0x2, RZ, 0xfc, !PT ;  /* 0x0000000212127812 */ /* 0x000fc800078efcff */
[----:B------:R-:W-:-:S13]  /*6090*/  ISETP.NE.AND P0, PT, R18, 0x3, PT ;  /* 0x000000031200780c */ /* 0x000fda0003f05270 */
[----:B------:R-:W-:Y:S05]  /*60a0*/  @!P0 BRA `(.L_x_118) ;  /* 0x0000000000048947 */ /* 0x000fea0003800000 */
[----:B------:R-:W-:Y:S01]  /*60b0*/  BPT.TRAP 0x1 ;  /* 0x000000040000795c */ /* 0x000fe20000300000 */
.L_x_118:
[----:B------:R-:W0:Y:S01]  /*60c0*/  S2R R5, SR_CgaCtaId ;  /* 0x0000000000057919 */ /* 0x000e220000008800 */
[----:B------:R-:W-:Y:S02]  /*60d0*/  MOV R0, 0x400 ;  /* 0x0000040000007802 */ /* 0x000fe40000000f00 */
[----:B------:R-:W-:Y:S02]  /*60e0*/  SHF.L.U32 R2, R3, 0x1f, RZ ;  /* 0x0000001f03027819 */ /* 0x000fe400000006ff */
[----:B0-----:R-:W-:-:S05]  /*60f0*/  LEA R5, R5, R0, 0x18 ;  /* 0x0000000005057211 */ /* 0x001fca00078ec0ff */
[----:B------:R-:W-:-:S04]  /*6100*/  VIADD R5, R5, 0x60 ;  /* 0x0000006005057836 */ /* 0x000fc80000000000 */
[C---:B------:R-:W-:Y:S02]  /*6110*/  IMAD R7, R8.reuse, 0x8, R5 ;  /* 0x0000000808077824 */ /* 0x040fe400078e0205 */
[----:B------:R-:W-:Y:S02]  /*6120*/  VIADD R8, R8, 0x1 ;  /* 0x0000000108087836 */ /* 0x000fe40000000000 */
[----:B------:R-:W0:Y:S03]  /*6130*/  SYNCS.PHASECHK.TRANS64.TRYWAIT P0, [R7+URZ], R2 ;  /* 0x00000002070075a7 */ /* 0x000e26000800017f */
[----:B------:R-:W-:-:S04]  /*6140*/  ISETP.NE.AND P1, PT, R8, 0xc, PT ;  /* 0x0000000c0800780c */ /* 0x000fc80003f25270 */
[----:B------:R-:W-:Y:S02]  /*6150*/  SEL R0, RZ, 0x1, P1 ;  /* 0x00000001ff007807 */ /* 0x000fe40000800000 */
[----:B------:R-:W-:Y:S02]  /*6160*/  SEL R8, R8, RZ, P1 ;  /* 0x000000ff08087207 */ /* 0x000fe40000800000 */
[----:B------:R-:W-:-:S03]  /*6170*/  LOP3.LUT R9, R3, R0, RZ, 0x3c, !PT ;  /* 0x0000000003097212 */ /* 0x000fc600078e3cff */
[----:B------:R-:W-:Y:S01]  /*6180*/  IMAD R6, R8, 0x8, R5 ;  /* 0x0000000808067824 */ /* 0x000fe200078e0205 */
[----:B------:R-:W-:Y:S01]  /*6190*/  SHF.L.U32 R3, R9, 0x1f, RZ ;  /* 0x0000001f09037819 */ /* 0x000fe200000006ff */
[----:B0-----:R-:W-:Y:S06]  /*61a0*/  @!P0 BRA `(.L_x_119) ;  /* 0x0000000400fc8947 */ /* 0x001fec0003800000 */
.L_x_138:
[----:B------:R-:W1:Y:S01]  /*61b0*/  SYNCS.PHASECHK.TRANS64.TRYWAIT P0, [R6+URZ], R3 ;  /* 0x00000003060075a7 */ /* 0x000e62000800017f */
[----:B------:R-:W-:-:S05]  /*61c0*/  VIADD R0, R8, 0x1 ;  /* 0x0000000108007836 */ /* 0x000fca0000000000 */
[----:B------:R-:W-:-:S04]  /*61d0*/  ISETP.NE.AND P1, PT, R0, 0xc, PT ;  /* 0x0000000c0000780c */ /* 0x000fc80003f25270 */
[----:B0-----:R-:W-:Y:S02]  /*61e0*/  SEL R2, RZ, 0x1, P1 ;  /* 0x00000001ff027807 */ /* 0x001fe40000800000 */
[----:B------:R-:W-:Y:S02]  /*61f0*/  SEL R0, R0, RZ, P1 ;  /* 0x000000ff00007207 */ /* 0x000fe40000800000 */
[----:B------:R-:W-:-:S03]  /*6200*/  LOP3.LUT R9, R9, R2, RZ, 0x3c, !PT ;  /* 0x0000000209097212 */ /* 0x000fc600078e3cff */
[----:B------:R-:W-:Y:S01]  /*6210*/  IMAD R7, R0, 0x8, R5 ;  /* 0x0000000800077824 */ /* 0x000fe200078e0205 */
[----:B------:R-:W-:Y:S01]  /*6220*/  SHF.L.U32 R4, R9, 0x1f, RZ ;  /* 0x0000001f09047819 */ /* 0x000fe200000006ff */
[----:B-1----:R-:W-:Y:S06]  /*6230*/  @!P0 BRA `(.L_x_120) ;  /* 0x0000000400ec8947 */ /* 0x002fec0003800000 */
.L_x_139:
[----:B------:R-:W1:Y:S01]  /*6240*/  SYNCS.PHASECHK.TRANS64.TRYWAIT P0, [R7+URZ], R4 ;  /* 0x00000004070075a7 */ /* 0x000e62000800017f */
[----:B------:R-:W-:-:S05]  /*6250*/  VIADD R0, R0, 0x1 ;  /* 0x0000000100007836 */ /* 0x000fca0000000000 */
[----:B------:R-:W-:-:S04]  /*6260*/  ISETP.NE.AND P1, PT, R0, 0xc, PT ;  /* 0x0000000c0000780c */ /* 0x000fc80003f25270 */
[----:B------:R-:W-:Y:S02]  /*6270*/  SEL R2, RZ, 0x1, P1 ;  /* 0x00000001ff027807 */ /* 0x000fe40000800000 */
[----:B------:R-:W-:Y:S02]  /*6280*/  SEL R0, R0, RZ, P1 ;  /* 0x000000ff00007207 */ /* 0x000fe40000800000 */
[----:B------:R-:W-:-:S03]  /*6290*/  LOP3.LUT R9, R9, R2, RZ, 0x3c, !PT ;  /* 0x0000000209097212 */ /* 0x000fc600078e3cff */
[----:B0-----:R-:W-:Y:S01]  /*62a0*/  IMAD R6, R0, 0x8, R5 ;  /* 0x0000000800067824 */ /* 0x001fe200078e0205 */
[----:B------:R-:W-:Y:S01]  /*62b0*/  SHF.L.U32 R3, R9, 0x1f, RZ ;  /* 0x0000001f09037819 */ /* 0x000fe200000006ff */
[----:B-1----:R-:W-:Y:S06]  /*62c0*/  @!P0 BRA `(.L_x_121) ;  /* 0x0000000400dc8947 */ /* 0x002fec0003800000 */
.L_x_140:
        /* <DEDUP_REMOVED lines=9> */
.L_x_141:
        /* <DEDUP_REMOVED lines=9> */
.L_x_142:
        /* <DEDUP_REMOVED lines=9> */
.L_x_143:
        /* <DEDUP_REMOVED lines=9> */
.L_x_144:
        /* <DEDUP_REMOVED lines=9> */
.L_x_145:
        /* <DEDUP_REMOVED lines=9> */
.L_x_146:
        /* <DEDUP_REMOVED lines=9> */
.L_x_147:
[----:B------:R-:W1:Y:S01]  /*66c0*/  SYNCS.PHASECHK.TRANS64.TRYWAIT P0, [R7+URZ], R4 ;  /* 0x00000004070075a7 */ /* 0x000e62000800017f */
[----:B------:R-:W-:-:S05]  /*66d0*/  VIADD R0, R0, 0x1 ;  /* 0x0000000100007836 */ /* 0x000fca0000000000 */
[----:B------:R-:W-:-:S04]  /*66e0*/  ISETP.NE.AND P1, PT, R0, 0xc, PT ;  /* 0x0000000c0000780c */ /* 0x000fc80003f25270 */
[----:B------:R-:W-:Y:S02]  /*66f0*/  SEL R2, RZ, 0x1, P1 ;  /* 0x00000001ff027807 */ /* 0x000fe40000800000 */
[----:B------:R-:W-:Y:S02]  /*6700*/  SEL R0, R0, RZ, P1 ;  /* 0x000000ff00007207 */ /* 0x000fe40000800000 */
[----:B------:R-:W-:Y:S01]  /*6710*/  LOP3.LUT R2, R9, R2, RZ, 0x3c, !PT ;  /* 0x0000000209027212 */ /* 0x000fe200078e3cff */
[----:B-1----:R-:W-:Y:S06]  /*6720*/  @!P0 BRA `(.L_x_129) ;  /* 0x0000000400648947 */ /* 0x002fec0003800000 */
.L_x_148:
[----:B------:R-:W-:Y:S01]  /*6730*/  IMAD R5, R0, 0x8, R5 ;  /* 0x0000000800057824 */ /* 0x000fe200078e0205 */
[----:B------:R-:W-:-:S07]  /*6740*/  SHF.L.U32 R0, R2, 0x1f, RZ ;  /* 0x0000001f02007819 */ /* 0x000fce00000006ff */
.L_x_130:
[----:B--2---:R2:W3:Y:S02]  /*6750*/  SYNCS.PHASECHK.TRANS64.TRYWAIT P0, [R5+URZ], R0 ;  /* 0x00000000050075a7 */ /* 0x0044e4000800017f */
[----:B---3--:R-:W-:Y:S05]  /*6760*/  @!P0 NANOSLEEP.SYNCS 0x989680 ;  /* 0x009896800000895d */ /* 0x008fea0003900000 */
[----:B------:R-:W3:Y:S02]  /*6770*/  @!P0 SYNCS.PHASECHK.TRANS64 P0, [R5+URZ], R0 ;  /* 0x00000000050085a7 */ /* 0x000ee4000800007f */
[----:B---3--:R-:W-:Y:S05]  /*6780*/  @!P0 BRA `(.L_x_130) ;  /* 0xfffffffc00f08947 */ /* 0x008fea000383ffff */
.L_x_117:
[----:B------:R-:W-:Y:S05]  /*6790*/  BSYNC B0 ;  /* 0x0000000000007941 */ /* 0x000fea0003800000 */
.L_x_116:
[----:B------:R-:W-:Y:S05]  /*67a0*/  EXIT ;  /* 0x000000000000794d */ /* 0x000fea0003800000 */
.L_x_22:
[----:B-1----:R1:W2:Y:S02]  /*67b0*/  SYNCS.PHASECHK.TRANS64.TRYWAIT P1, [R3+URZ], R0 ;  /* 0x00000000030075a7 */ /* 0x0022a4000802017f */
[----:B--2---:R-:W-:Y:S05]  /*67c0*/  @!P1 NANOSLEEP.SYNCS 0x989680 ;  /* 0x009896800000995d */ /* 0x004fea0003900000 */
[----:B------:R-:W2:Y:S02]  /*67d0*/  @!P1 SYNCS.PHASECHK.TRANS64 P1, [R3+URZ], R0 ;  /* 0x00000000030095a7 */ /* 0x000ea4000802007f */
[----:B--2---:R-:W-:Y:S05]  /*67e0*/  @!P1 BRA `(.L_x_22) ;  /* 0xfffffffc00f09947 */ /* 0x004fea000383ffff */
[----:B------:R-:W-:Y:S05]  /*67f0*/  BRA `(.L_x_21) ;  /* 0xffffffb000447947 */ /* 0x000fea000383ffff */
.L_x_27:
[----:B-1----:R1:W2:Y:S02]  /*6800*/  SYNCS.PHASECHK.TRANS64.TRYWAIT P1, [R5+URZ], R4 ;  /* 0x00000004050075a7 */ /* 0x0022a4000802017f */
[----:B--2---:R-:W-:Y:S05]  /*6810*/  @!P1 NANOSLEEP.SYNCS 0x989680 ;  /* 0x009896800000995d */ /* 0x004fea0003900000 */
[----:B------:R-:W2:Y:S02]  /*6820*/  @!P1 SYNCS.PHASECHK.TRANS64 P1, [R5+URZ], R4 ;  /* 0x00000004050095a7 */ /* 0x000ea4000802007f */
[----:B--2---:R-:W-:Y:S05]  /*6830*/  @!P1 BRA `(.L_x_27) ;  /* 0xfffffffc00f09947 */ /* 0x004fea000383ffff */
[----:B------:R-:W-:Y:S05]  /*6840*/  BRA `(.L_x_26) ;  /* 0xffffffb400187947 */ /* 0x000fea000383ffff */
.L_x_104:
[----:B------:R-:W-:Y:S01]  /*6850*/  BSSY B1, `(.L_x_131) ;  /* 0x0000006000017945 */ /* 0x000fe20003800000 */
[----:B------:R-:W-:-:S07]  /*6860*/  IMAD.MOV.U32 R15, RZ, RZ, -0x1 ;  /* 0xffffffffff0f7424 */ /* 0x000fce00078e00ff */
[----:B------:R-:W-:Y:S05]  /*6870*/  WARPSYNC.COLLECTIVE R15, `(.L_x_132) ;  /* 0x000000000f0c7348 */ /* 0x000fea0003c00000 */
[----:B------:R-:W-:Y:S02]  /*6880*/  ELECT P6, UR62, PT ;  /* 0x00000000003e782f */ /* 0x000fe400038c0000 */
[----:B------:R-:W-:Y:S01]  /*6890*/  MOV R14, UR62 ;  /* 0x0000003e000e7c02 */ /* 0x000fe20008000f00 */
[----:B------:R-:W-:Y:S10]  /*68a0*/  ENDCOLLECTIVE ;  /* 0x000000000000791b */ /* 0x000ff40003800000 */
.L_x_132:
[----:B------:R-:W-:Y:S05]  /*68b0*/  BSYNC B1 ;  /* 0x0000000000017941 */ /* 0x000fea0003800000 */
.L_x_131:
[----:B------:R-:W-:Y:S05]  /*68c0*/  BRA `(.L_x_133) ;  /* 0xffffffec00207947 */ /* 0x000fea000383ffff */
.L_x_107:
[----:B-1----:R1:W2:Y:S02]  /*68d0*/  SYNCS.PHASECHK.TRANS64.TRYWAIT P0, [R23+URZ+0x60], R14 ;  /* 0x0000600e170075a7 */ /* 0x0022a4000800017f */
[----:B--2---:R-:W-:Y:S05]  /*68e0*/  @!P0 NANOSLEEP.SYNCS 0x989680 ;  /* 0x009896800000895d */ /* 0x004fea0003900000 */
[----:B------:R-:W2:Y:S02]  /*68f0*/  @!P0 SYNCS.PHASECHK.TRANS64 P0, [R23+URZ+0x60], R14 ;  /* 0x0000600e170085a7 */ /* 0x000ea4000800007f */
[----:B--2---:R-:W-:Y:S05]  /*6900*/  @!P0 BRA `(.L_x_107) ;  /* 0xfffffffc00f08947 */ /* 0x004fea000383ffff */
[----:B------:R-:W-:Y:S05]  /*6910*/  BRA `(.L_x_134) ;  /* 0xffffffec00587947 */ /* 0x000fea000383ffff */
.L_x_115:
[----:B------:R-:W-:Y:S01]  /*6920*/  BSSY B0, `(.L_x_135) ;  /* 0x0000006000007945 */ /* 0x000fe20003800000 */
[----:B------:R-:W-:-:S07]  /*6930*/  IMAD.MOV.U32 R15, RZ, RZ, -0x1 ;  /* 0xffffffffff0f7424 */ /* 0x000fce00078e00ff */
[----:B------:R-:W-:Y:S05]  /*6940*/  WARPSYNC.COLLECTIVE R15, `(.L_x_136) ;  /* 0x000000000f0c7348 */ /* 0x000fea0003c00000 */
[----:B------:R-:W-:Y:S02]  /*6950*/  ELECT P6, UR62, PT ;  /* 0x00000000003e782f */ /* 0x000fe400038c0000 */
[----:B------:R-:W-:Y:S01]  /*6960*/  MOV R14, UR62 ;  /* 0x0000003e000e7c02 */ /* 0x000fe20008000f00 */
[----:B------:R-:W-:Y:S10]  /*6970*/  ENDCOLLECTIVE ;  /* 0x000000000000791b */ /* 0x000ff40003800000 */
.L_x_136:
[----:B------:R-:W-:Y:S05]  /*6980*/  BSYNC B0 ;  /* 0x0000000000007941 */ /* 0x000fea0003800000 */
.L_x_135:
[----:B------:R-:W-:Y:S05]  /*6990*/  BRA `(.L_x_137) ;  /* 0xfffffff400b07947 */ /* 0x000fea000383ffff */
.L_x_119:
[----:B0-----:R0:W1:Y:S02]  /*69a0*/  SYNCS.PHASECHK.TRANS64.TRYWAIT P0, [R7+URZ], R2 ;  /* 0x00000002070075a7 */ /* 0x001064000800017f */
[----:B-1----:R-:W-:Y:S05]  /*69b0*/  @!P0 NANOSLEEP.SYNCS 0x989680 ;  /* 0x009896800000895d */ /* 0x002fea0003900000 */
[----:B------:R-:W1:Y:S02]  /*69c0*/  @!P0 SYNCS.PHASECHK.TRANS64 P0, [R7+URZ], R2 ;  /* 0x00000002070085a7 */ /* 0x000e64000800007f */
[----:B-1----:R-:W-:Y:S05]  /*69d0*/  @!P0 BRA `(.L_x_119) ;  /* 0xfffffffc00f08947 */ /* 0x002fea000383ffff */
[----:B------:R-:W-:Y:S05]  /*69e0*/  BRA `(.L_x_138) ;  /* 0xfffffff400f07947 */ /* 0x000fea000383ffff */
.L_x_120:
[----:B0-----:R0:W1:Y:S02]  /*69f0*/  SYNCS.PHASECHK.TRANS64.TRYWAIT P0, [R6+URZ], R3 ;  /* 0x00000003060075a7 */ /* 0x001064000800017f */
[----:B-1----:R-:W-:Y:S05]  /*6a00*/  @!P0 NANOSLEEP.SYNCS 0x989680 ;  /* 0x009896800000895d */ /* 0x002fea0003900000 */
[----:B------:R-:W1:Y:S02]  /*6a10*/  @!P0 SYNCS.PHASECHK.TRANS64 P0, [R6+URZ], R3 ;  /* 0x00000003060085a7 */ /* 0x000e64000800007f */
[----:B-1----:R-:W-:Y:S05]  /*6a20*/  @!P0 BRA `(.L_x_120) ;  /* 0xfffffffc00f08947 */ /* 0x002fea000383ffff */
[----:B------:R-:W-:Y:S05]  /*6a30*/  BRA `(.L_x_139) ;  /* 0xfffffff800007947 */ /* 0x000fea000383ffff */
.L_x_121:
[----:B0-----:R0:W1:Y:S02]  /*6a40*/  SYNCS.PHASECHK.TRANS64.TRYWAIT P0, [R7+URZ], R4 ;  /* 0x00000004070075a7 */ /* 0x001064000800017f */
[----:B-1----:R-:W-:Y:S05]  /*6a50*/  @!P0 NANOSLEEP.SYNCS 0x989680 ;  /* 0x009896800000895d */ /* 0x002fea0003900000 */
[----:B------:R-:W1:Y:S02]  /*6a60*/  @!P0 SYNCS.PHASECHK.TRANS64 P0, [R7+URZ], R4 ;  /* 0x00000004070085a7 */ /* 0x000e64000800007f */
[----:B-1----:R-:W-:Y:S05]  /*6a70*/  @!P0 BRA `(.L_x_121) ;  /* 0xfffffffc00f08947 */ /* 0x002fea000383ffff */
[----:B------:R-:W-:Y:S05]  /*6a80*/  BRA `(.L_x_140) ;  /* 0xfffffff800107947 */ /* 0x000fea000383ffff */
.L_x_122:
[----:B0-----:R0:W1:Y:S02]  /*6a90*/  SYNCS.PHASECHK.TRANS64.TRYWAIT P0, [R6+URZ], R3 ;  /* 0x00000003060075a7 */ /* 0x001064000800017f */
[----:B-1----:R-:W-:Y:S05]  /*6aa0*/  @!P0 NANOSLEEP.SYNCS 0x989680 ;  /* 0x009896800000895d */ /* 0x002fea0003900000 */
[----:B------:R-:W1:Y:S02]  /*6ab0*/  @!P0 SYNCS.PHASECHK.TRANS64 P0, [R6+URZ], R3 ;  /* 0x00000003060085a7 */ /* 0x000e64000800007f */
[----:B-1----:R-:W-:Y:S05]  /*6ac0*/  @!P0 BRA `(.L_x_122) ;  /* 0xfffffffc00f08947 */ /* 0x002fea000383ffff */
[----:B------:R-:W-:Y:S05]  /*6ad0*/  BRA `(.L_x_141) ;  /* 0xfffffff800207947 */ /* 0x000fea000383ffff */
.L_x_123:
[----:B0-----:R0:W1:Y:S02]  /*6ae0*/  SYNCS.PHASECHK.TRANS64.TRYWAIT P0, [R7+URZ], R4 ;  /* 0x00000004070075a7 */ /* 0x001064000800017f */
[----:B-1----:R-:W-:Y:S05]  /*6af0*/  @!P0 NANOSLEEP.SYNCS 0x989680 ;  /* 0x009896800000895d */ /* 0x002fea0003900000 */
[----:B------:R-:W1:Y:S02]  /*6b00*/  @!P0 SYNCS.PHASECHK.TRANS64 P0, [R7+URZ], R4 ;  /* 0x00000004070085a7 */ /* 0x000e64000800007f */
[----:B-1----:R-:W-:Y:S05]  /*6b10*/  @!P0 BRA `(.L_x_123) ;  /* 0xfffffffc00f08947 */ /* 0x002fea000383ffff */
[----:B------:R-:W-:Y:S05]  /*6b20*/  BRA `(.L_x_142) ;  /* 0xfffffff800307947 */ /* 0x000fea000383ffff */
.L_x_124:
[----:B0-----:R0:W1:Y:S02]  /*6b30*/  SYNCS.PHASECHK.TRANS64.TRYWAIT P0, [R6+URZ], R3 ;  /* 0x00000003060075a7 */ /* 0x001064000800017f */
[----:B-1----:R-:W-:Y:S05]  /*6b40*/  @!P0 NANOSLEEP.SYNCS 0x989680 ;  /* 0x009896800000895d */ /* 0x002fea0003900000 */
[----:B------:R-:W1:Y:S02]  /*6b50*/  @!P0 SYNCS.PHASECHK.TRANS64 P0, [R6+URZ], R3 ;  /* 0x00000003060085a7 */ /* 0x000e64000800007f */
[----:B-1----:R-:W-:Y:S05]  /*6b60*/  @!P0 BRA `(.L_x_124) ;  /* 0xfffffffc00f08947 */ /* 0x002fea000383ffff */
[----:B------:R-:W-:Y:S05]  /*6b70*/  BRA `(.L_x_143) ;  /* 0xfffffff800407947 */ /* 0x000fea000383ffff */
.L_x_125:
[----:B0-----:R0:W1:Y:S02]  /*6b80*/  SYNCS.PHASECHK.TRANS64.TRYWAIT P0, [R7+URZ], R4 ;  /* 0x00000004070075a7 */ /* 0x001064000800017f */
[----:B-1----:R-:W-:Y:S05]  /*6b90*/  @!P0 NANOSLEEP.SYNCS 0x989680 ;  /* 0x009896800000895d */ /* 0x002fea0003900000 */
[----:B------:R-:W1:Y:S02]  /*6ba0*/  @!P0 SYNCS.PHASECHK.TRANS64 P0, [R7+URZ], R4 ;  /* 0x00000004070085a7 */ /* 0x000e64000800007f */
[----:B-1----:R-:W-:Y:S05]  /*6bb0*/  @!P0 BRA `(.L_x_125) ;  /* 0xfffffffc00f08947 */ /* 0x002fea000383ffff */
[----:B------:R-:W-:Y:S05]  /*6bc0*/  BRA `(.L_x_144) ;  /* 0xfffffff800507947 */ /* 0x000fea000383ffff */
.L_x_126:
[----:B0-----:R0:W1:Y:S02]  /*6bd0*/  SYNCS.PHASECHK.TRANS64.TRYWAIT P0, [R6+URZ], R3 ;  /* 0x00000003060075a7 */ /* 0x001064000800017f */
[----:B-1----:R-:W-:Y:S05]  /*6be0*/  @!P0 NANOSLEEP.SYNCS 0x989680 ;  /* 0x009896800000895d */ /* 0x002fea0003900000 */
[----:B------:R-:W1:Y:S02]  /*6bf0*/  @!P0 SYNCS.PHASECHK.TRANS64 P0, [R6+URZ], R3 ;  /* 0x00000003060085a7 */ /* 0x000e64000800007f */
[----:B-1----:R-:W-:Y:S05]  /*6c00*/  @!P0 BRA `(.L_x_126) ;  /* 0xfffffffc00f08947 */ /* 0x002fea000383ffff */
[----:B------:R-:W-:Y:S05]  /*6c10*/  BRA `(.L_x_145) ;  /* 0xfffffff800607947 */ /* 0x000fea000383ffff */
.L_x_127:
[----:B0-----:R0:W1:Y:S02]  /*6c20*/  SYNCS.PHASECHK.TRANS64.TRYWAIT P0, [R7+URZ], R4 ;  /* 0x00000004070075a7 */ /* 0x001064000800017f */
[----:B-1----:R-:W-:Y:S05]  /*6c30*/  @!P0 NANOSLEEP.SYNCS 0x989680 ;  /* 0x009896800000895d */ /* 0x002fea0003900000 */
[----:B------:R-:W1:Y:S02]  /*6c40*/  @!P0 SYNCS.PHASECHK.TRANS64 P0, [R7+URZ], R4 ;  /* 0x00000004070085a7 */ /* 0x000e64000800007f */
[----:B-1----:R-:W-:Y:S05]  /*6c50*/  @!P0 BRA `(.L_x_127) ;  /* 0xfffffffc00f08947 */ /* 0x002fea000383ffff */
[----:B------:R-:W-:Y:S05]  /*6c60*/  BRA `(.L_x_146) ;  /* 0xfffffff800707947 */ /* 0x000fea000383ffff */
.L_x_128:
[----:B0-----:R0:W1:Y:S02]  /*6c70*/  SYNCS.PHASECHK.TRANS64.TRYWAIT P0, [R6+URZ], R3 ;  /* 0x00000003060075a7 */ /* 0x001064000800017f */
[----:B-1----:R-:W-:Y:S05]  /*6c80*/  @!P0 NANOSLEEP.SYNCS 0x989680 ;  /* 0x009896800000895d */ /* 0x002fea0003900000 */
[----:B------:R-:W1:Y:S02]  /*6c90*/  @!P0 SYNCS.PHASECHK.TRANS64 P0, [R6+URZ], R3 ;  /* 0x00000003060085a7 */ /* 0x000e64000800007f */
[----:B-1----:R-:W-:Y:S05]  /*6ca0*/  @!P0 BRA `(.L_x_128) ;  /* 0xfffffffc00f08947 */ /* 0x002fea000383ffff */
[----:B------:R-:W-:Y:S05]  /*6cb0*/  BRA `(.L_x_147) ;  /* 0xfffffff800807947 */ /* 0x000fea000383ffff */
.L_x_129:
[----:B-1----:R1:W2:Y:S02]  /*6cc0*/  SYNCS.PHASECHK.TRANS64.TRYWAIT P0, [R7+URZ], R4 ;  /* 0x00000004070075a7 */ /* 0x0022a4000800017f */
[----:B--2---:R-:W-:Y:S05]  /*6cd0*/  @!P0 NANOSLEEP.SYNCS 0x989680 ;  /* 0x009896800000895d */ /* 0x004fea0003900000 */
[----:B------:R-:W2:Y:S02]  /*6ce0*/  @!P0 SYNCS.PHASECHK.TRANS64 P0, [R7+URZ], R4 ;  /* 0x00000004070085a7 */ /* 0x000ea4000800007f */
[----:B--2---:R-:W-:Y:S05]  /*6cf0*/  @!P0 BRA `(.L_x_129) ;  /* 0xfffffffc00f08947 */ /* 0x004fea000383ffff */
[----:B------:R-:W-:Y:S05]  /*6d00*/  BRA `(.L_x_148) ;  /* 0xfffffff800887947 */ /* 0x000fea000383ffff */
.L_x_149:
[----:B------:R-:W-:-:S00]  /*6d10*/  BRA `(.L_x_149) ;  /* 0xfffffffc00fc7947 */ /* 0x000fc0000383ffff */
[----:B------:R-:W-:-:S00]  /*6d20*/  NOP ;  /* 0x0000000000007918 */ /* 0x000fc00000000000 */
        /* <DEDUP_REMOVED lines=13> */
.L_x_150:


//--------------------- .nv.global.init           --------------------------
	.section	.nv.global.init,"aw",@progbits
.nv.global.init:
	.type		$str$22,@object
	.size		$str$22,($str$23 - $str$22)
$str$22:
        /*0000*/ 	.byte	0x6b, 0x5f, 0x74, 0x69, 0x6c, 0x65, 0x5f, 0x63, 0x6f, 0x75, 0x6e, 0x74, 0x20, 0x3e, 0x3d, 0x20
        /*0010*/ 	.byte	0x31, 0x00
	.type		$str$23,@object
	.size		$str$23,(__unnamed_1 - $str$23)
$str$23:
        /*0012*/ 	.byte	0x2f, 0x74, 0x6d, 0x70, 0x2f, 0x63, 0x75, 0x74, 0x6c, 0x61, 0x73, 0x73, 0x5f, 0x73, 0x77, 0x65
        /*0022*/ 	.byte	0x65, 0x70, 0x5f, 0x73, 0x72, 0x63, 0x2f, 0x69, 0x6e, 0x63, 0x6c, 0x75, 0x64, 0x65, 0x2f, 0x63
        /*0032*/ 	.byte	0x75, 0x74, 0x6c, 0x61, 0x73, 0x73, 0x2f, 0x67, 0x65, 0x6d, 0x6d, 0x2f, 0x63, 0x6f, 0x6c, 0x6c
        /*0042*/ 	.byte	0x65, 0x63, 0x74, 0x69, 0x76, 0x65, 0x2f, 0x73, 0x6d, 0x39, 0x30, 0x5f, 0x6d, 0x6d, 0x61, 0x5f
        /*0052*/ 	.byte	0x74, 0x6d, 0x61, 0x5f, 0x67, 0x6d, 0x6d, 0x61, 0x5f, 0x73, 0x73, 0x5f, 0x77, 0x61, 0x72, 0x70
        /*0062*/ 	.byte	0x73, 0x70, 0x65, 0x63, 0x69, 0x61, 0x6c, 0x69, 0x7a, 0x65, 0x64, 0x2e, 0x68, 0x70, 0x70, 0x00
	.type		__unnamed_1,@object
	.size		__unnamed_1,(.L_0 - __unnamed_1)
__unnamed_1:
        /*0072*/ 	.byte	0x76, 0x6f, 0x69, 0x64, 0x20, 0x63, 0x75, 0x74, 0x6c, 0x61, 0x73, 0x73, 0x3a, 0x3a, 0x67, 0x65
        /* <DEDUP_REMOVED lines=180> */
        /*0bc2*/ 	.byte	0x74, 0x79, 0x5d, 0x00
.L_0:


//--------------------- .nv.shared._ZN7cutlass13device_kernelINS_4gemm6kernel13GemmUniversalIN4cute5tupleIJiiiiEEENS1_10collective13CollectiveMmaINS1_34MainloopSm90TmaGmmaWarpSpecializedILi12ENS5_IJNS4_1CILi2EEENSA_ILi1EEESC_EEENS1_35KernelTmaWarpSpecializedCooperativeEEENS5_IJNSA_ILi256EEENSA_ILi32EEESH_EEENS_6half_tENS5_IJlSC_lEEESJ_SK_NS4_8TiledMMAINS4_8MMA_AtomIJNS4_4SM904GMMA25MMA_64x32x16_F32F16F16_SSILNSO_5MajorE0ELSQ_0ELNSO_7ScaleInE1ELSR_1EEEEEENS4_6LayoutISD_NS5_IJSC_NSA_ILi0EEESV_EEEEENS5_IJNS4_10UnderscoreESY_SY_EEEEENS4_13SM90_TMA_LOADENS4_14ComposedLayoutINS4_7SwizzleILi2ELi4ELi3EEENS4_18smem_ptr_flag_bitsILi16EEENSU_INS5_IJNSA_ILi8EEESH_EEENS5_IJSH_SC_EEEEEEEvNS4_8identityENS4_23SM90_TMA_LOAD_MULTICASTES1B_vS1C_EENS_8epilogue10collective6detail29Sm90TmaWarpSpecializedAdapterINS1G_15DefaultEpilogueISJ_SK_SK_NS1F_6thread17LinearCombinationISJ_Li1EffLNS1K_9ScaleType4KindE0ELNS_15FloatRoundStyleE2ESJ_EENS1_15EpilogueDefaultEEEEEvvEEEEvNT_6ParamsE --------------------------
	.section	.nv.shared._ZN7cutlass13device_kernelINS_4gemm6kernel13GemmUniversalIN4cute5tupleIJiiiiEEENS1_10collective13CollectiveMmaINS1_34MainloopSm90TmaGmmaWarpSpecializedILi12ENS5_IJNS4_1CILi2EEENSA_ILi1EEESC_EEENS1_35KernelTmaWarpSpecializedCooperativeEEENS5_IJNSA_ILi256EEENSA_ILi32EEESH_EEENS_6half_tENS5_IJlSC_lEEESJ_SK_NS4_8TiledMMAINS4_8MMA_AtomIJNS4_4SM904GMMA25MMA_64x32x16_F32F16F16_SSILNSO_5MajorE0ELSQ_0ELNSO_7ScaleInE1ELSR_1EEEEEENS4_6LayoutISD_NS5_IJSC_NSA_ILi0EEESV_EEEEENS5_IJNS4_10UnderscoreESY_SY_EEEEENS4_13SM90_TMA_LOADENS4_14ComposedLayoutINS4_7SwizzleILi2ELi4ELi3EEENS4_18smem_ptr_flag_bitsILi16EEENSU_INS5_IJNSA_ILi8EEESH_EEENS5_IJSH_SC_EEEEEEEvNS4_8identityENS4_23SM90_TMA_LOAD_MULTICASTES1B_vS1C_EENS_8epilogue10collective6detail29Sm90TmaWarpSpecializedAdapterINS1G_15DefaultEpilogueISJ_SK_SK_NS1F_6thread17LinearCombinationISJ_Li1EffLNS1K_9ScaleType4KindE0ELNS_15FloatRoundStyleE2ESJ_EENS1_15EpilogueDefaultEEEEEvvEEEEvNT_6ParamsE,"aw",@nobits
	.sectionflags	@""
	.align	16
	.zero		1024


//--------------------- .nv.shared.reserved.0     --------------------------
	.section	.nv.shared.reserved.0,"aw",@nobits
	.weak		__nv_reservedSMEM_offset_0_alias
	.size		__nv_reservedSMEM_offset_0_alias, 0, 0
	.other		__nv_reservedSMEM_offset_0_alias,@"STO_CUDA_RESERVED_SHARED STV_DEFAULT"
__nv_reservedSMEM_offset_0_alias:
	.zero		0


//--------------------- .nv.global                --------------------------
	.section	.nv.global,"aw",@nobits
.nv.global:
	.type		_ZN40_INTERNAL_41540fa9_4_k_cu_28b5077a_128634cute1_E,@object
	.size		_ZN40_INTERNAL_41540fa9_4_k_cu_28b5077a_128634cute1_E,(_ZN40_INTERNAL_41540fa9_4_k_cu_28b5077a_128634cuda3std3__45__cpo6cbeginE - _ZN40_INTERNAL_41540fa9_4_k_cu_28b5077a_128634cute1_E)
_ZN40_INTERNAL_41540fa9_4_k_cu_28b5077a_128634cute1_E:
	.zero		1
	.type		_ZN40_INTERNAL_41540fa9_4_k_cu_28b5077a_128634cuda3std3__45__cpo6cbeginE,@object
	.size		_ZN40_INTERNAL_41540fa9_4_k_cu_28b5077a_128634cuda3std3__45__cpo6cbeginE,(_ZN40_INTERNAL_41540fa9_4_k_cu_28b5077a_128634cuda3std3__48in_placeE - _ZN40_INTERNAL_41540fa9_4_k_cu_28b5077a_128634cuda3std3__45__cpo6cbeginE)
_ZN40_INTERNAL_41540fa9_4_k_cu_28b5077a_128634cuda3std3__45__cpo6cbeginE:
	.zero		1
	.type		_ZN40_INTERNAL_41540fa9_4_k_cu_28b5077a_128634cuda3std3__48in_placeE,@object
	.size		_ZN40_INTERNAL_41540fa9_4_k_cu_28b5077a_128634cuda3std3__48in_placeE,(_ZN40_INTERNAL_41540fa9_4_k_cu_28b5077a_128634cuda3std6ranges3__45__cpo9iter_moveE - _ZN40_INTERNAL_41540fa9_4_k_cu_28b5077a_128634cuda3std3__48in_placeE)
_ZN40_INTERNAL_41540fa9_4_k_cu_28b5077a_128634cuda3std3__48in_placeE:
	.zero		1
	.type		_ZN40_INTERNAL_41540fa9_4_k_cu_28b5077a_128634cuda3std6ranges3__45__cpo9iter_moveE,@object
	.size		_ZN40_INTERNAL_41540fa9_4_k_cu_28b5077a_128634cuda3std6ranges3__45__cpo9iter_moveE,(_ZN40_INTERNAL_41540fa9_4_k_cu_28b5077a_128634cuda3std3__45__cpo5beginE - _ZN40_INTERNAL_41540fa9_4_k_cu_28b5077a_128634cuda3std6ranges3__45__cpo9iter_moveE)
_ZN40_INTERNAL_41540fa9_4_k_cu_28b5077a_128634cuda3std6ranges3__45__cpo9iter_moveE:
	.zero		1
	.type		_ZN40_INTERNAL_41540fa9_4_k_cu_28b5077a_128634cuda3std3__45__cpo5beginE,@object
	.size		_ZN40_INTERNAL_41540fa9_4_k_cu_28b5077a_128634cuda3std3__45__cpo5beginE,(_ZN40_INTERNAL_41540fa9_4_k_cu_28b5077a_128634cuda3std3__442_GLOBAL__N__41540fa9_4_k_cu_28b5077a_128636ignoreE - _ZN40_INTERNAL_41540fa9_4_k_cu_28b5077a_128634cuda3std3__45__cpo5beginE)
_ZN40_INTERNAL_41540fa9_4_k_cu_28b5077a_128634cuda3std3__45__cpo5beginE:
	.zero		1
	.type		_ZN40_INTERNAL_41540fa9_4_k_cu_28b5077a_128634cuda3std3__442_GLOBAL__N__41540fa9_4_k_cu_28b5077a_128636ignoreE,@object
	.size		_ZN40_INTERNAL_41540fa9_4_k_cu_28b5077a_128634cuda3std3__442_GLOBAL__N__41540fa9_4_k_cu_28b5077a_128636ignoreE,(_ZN40_INTERNAL_41540fa9_4_k_cu_28b5077a_128634cute7productE - _ZN40_INTERNAL_41540fa9_4_k_cu_28b5077a_128634cuda3std3__442_GLOBAL__N__41540fa9_4_k_cu_28b5077a_128636ignoreE)
_ZN40_INTERNAL_41540fa9_4_k_cu_28b5077a_128634cuda3std3__442_GLOBAL__N__41540fa9_4_k_cu_28b5077a_128636ignoreE:
	.zero		1
	.type		_ZN40_INTERNAL_41540fa9_4_k_cu_28b5077a_128634cute7productE,@object
	.size		_ZN40_INTERNAL_41540fa9_4_k_cu_28b5077a_128634cute7productE,(_ZN40_INTERNAL_41540fa9_4_k_cu_28b5077a_128634cuda3std3__45__cpo3endE - _ZN40_INTERNAL_41540fa9_4_k_cu_28b5077a_128634cute7productE)
_ZN40_INTERNAL_41540fa9_4_k_cu_28b5077a_128634cute7productE:
	.zero		1
	.type		_ZN40_INTERNAL_41540fa9_4_k_cu_28b5077a_128634cuda3std3__45__cpo3endE,@object
	.size		_ZN40_INTERNAL_41540fa9_4_k_cu_28b5077a_128634cuda3std3__45__cpo3endE,(_ZN40_INTERNAL_41540fa9_4_k_cu_28b5077a_128634cuda3std3__419piecewise_constructE - _ZN40_INTERNAL_41540fa9_4_k_cu_28b5077a_128634cuda3std3__45__cpo3endE)
_ZN40_INTERNAL_41540fa9_4_k_cu_28b5077a_128634cuda3std3__45__cpo3endE:
	.zero		1
	.type		_ZN40_INTERNAL_41540fa9_4_k_cu_28b5077a_128634cuda3std3__419piecewise_constructE,@object
	.size		_ZN40_INTERNAL_41540fa9_4_k_cu_28b5077a_128634cuda3std3__419piecewise_constructE,(_ZN40_INTERNAL_41540fa9_4_k_cu_28b5077a_128634cuda3std3__45__cpo4cendE - _ZN40_INTERNAL_41540fa9_4_k_cu_28b5077a_128634cuda3std3__419piecewise_constructE)
_ZN40_INTERNAL_41540fa9_4_k_cu_28b5077a_128634cuda3std3__419piecewise_constructE:
	.zero		1
	.type		_ZN40_INTERNAL_41540fa9_4_k_cu_28b5077a_128634cuda3std3__45__cpo4cendE,@object
	.size		_ZN40_INTERNAL_41540fa9_4_k_cu_28b5077a_128634cuda3std3__45__cpo4cendE,(_ZN40_INTERNAL_41540fa9_4_k_cu_28b5077a_128634cuda3std6ranges3__45__cpo4swapE - _ZN40_INTERNAL_41540fa9_4_k_cu_28b5077a_128634cuda3std3__45__cpo4cendE)
_ZN40_INTERNAL_41540fa9_4_k_cu_28b5077a_128634cuda3std3__45__cpo4cendE:
	.zero		1
	.type		_ZN40_INTERNAL_41540fa9_4_k_cu_28b5077a_128634cuda3std6ranges3__45__cpo4swapE,@object
	.size		_ZN40_INTERNAL_41540fa9_4_k_cu_28b5077a_128634cuda3std6ranges3__45__cpo4swapE,(.L_8 - _ZN40_INTERNAL_41540fa9_4_k_cu_28b5077a_128634cuda3std6ranges3__45__cpo4swapE)
_ZN40_INTERNAL_41540fa9_4_k_cu_28b5077a_128634cuda3std6ranges3__45__cpo4swapE:
	.zero		1
.L_8:


//--------------------- .nv.constant0._ZN7cutlass13device_kernelINS_4gemm6kernel13GemmUniversalIN4cute5tupleIJiiiiEEENS1_10collective13CollectiveMmaINS1_34MainloopSm90TmaGmmaWarpSpecializedILi12ENS5_IJNS4_1CILi2EEENSA_ILi1EEESC_EEENS1_35KernelTmaWarpSpecializedCooperativeEEENS5_IJNSA_ILi256EEENSA_ILi32EEESH_EEENS_6half_tENS5_IJlSC_lEEESJ_SK_NS4_8TiledMMAINS4_8MMA_AtomIJNS4_4SM904GMMA25MMA_64x32x16_F32F16F16_SSILNSO_5MajorE0ELSQ_0ELNSO_7ScaleInE1ELSR_1EEEEEENS4_6LayoutISD_NS5_IJSC_NSA_ILi0EEESV_EEEEENS5_IJNS4_10UnderscoreESY_SY_EEEEENS4_13SM90_TMA_LOADENS4_14ComposedLayoutINS4_7SwizzleILi2ELi4ELi3EEENS4_18smem_ptr_flag_bitsILi16EEENSU_INS5_IJNSA_ILi8EEESH_EEENS5_IJSH_SC_EEEEEEEvNS4_8identityENS4_23SM90_TMA_LOAD_MULTICASTES1B_vS1C_EENS_8epilogue10collective6detail29Sm90TmaWarpSpecializedAdapterINS1G_15DefaultEpilogueISJ_SK_SK_NS1F_6thread17LinearCombinationISJ_Li1EffLNS1K_9ScaleType4KindE0ELNS_15FloatRoundStyleE2ESJ_EENS1_15EpilogueDefaultEEEEEvvEEEEvNT_6ParamsE --------------------------
	.section	.nv.constant0._ZN7cutlass13device_kernelINS_4gemm6kernel13GemmUniversalIN4cute5tupleIJiiiiEEENS1_10collective13CollectiveMmaINS1_34MainloopSm90TmaGmmaWarpSpecializedILi12ENS5_IJNS4_1CILi2EEENSA_ILi1EEESC_EEENS1_35KernelTmaWarpSpecializedCooperativeEEENS5_IJNSA_ILi256EEENSA_ILi32EEESH_EEENS_6half_tENS5_IJlSC_lEEESJ_SK_NS4_8TiledMMAINS4_8MMA_AtomIJNS4_4SM904GMMA25MMA_64x32x16_F32F16F16_SSILNSO_5MajorE0ELSQ_0ELNSO_7ScaleInE1ELSR_1EEEEEENS4_6LayoutISD_NS5_IJSC_NSA_ILi0EEESV_EEEEENS5_IJNS4_10UnderscoreESY_SY_EEEEENS4_13SM90_TMA_LOADENS4_14ComposedLayoutINS4_7SwizzleILi2ELi4ELi3EEENS4_18smem_ptr_flag_bitsILi16EEENSU_INS5_IJNSA_ILi8EEESH_EEENS5_IJSH_SC_EEEEEEEvNS4_8identityENS4_23SM90_TMA_LOAD_MULTICASTES1B_vS1C_EENS_8epilogue10collective6detail29Sm90TmaWarpSpecializedAdapterINS1G_15DefaultEpilogueISJ_SK_SK_NS1F_6thread17LinearCombinationISJ_Li1EffLNS1K_9ScaleType4KindE0ELNS_15FloatRoundStyleE2ESJ_EENS1_15EpilogueDefaultEEEEEvvEEEEvNT_6ParamsE,"a",@progbits
	.sectionflags	@""
	.align	4
.nv.constant0._ZN7cutlass13device_kernelINS_4gemm6kernel13GemmUniversalIN4cute5tupleIJiiiiEEENS1_10collective13CollectiveMmaINS1_34MainloopSm90TmaGmmaWarpSpecializedILi12ENS5_IJNS4_1CILi2EEENSA_ILi1EEESC_EEENS1_35KernelTmaWarpSpecializedCooperativeEEENS5_IJNSA_ILi256EEENSA_ILi32EEESH_EEENS_6half_tENS5_IJlSC_lEEESJ_SK_NS4_8TiledMMAINS4_8MMA_AtomIJNS4_4SM904GMMA25MMA_64x32x16_F32F16F16_SSILNSO_5MajorE0ELSQ_0ELNSO_7ScaleInE1ELSR_1EEEEEENS4_6LayoutISD_NS5_IJSC_NSA_ILi0EEESV_EEEEENS5_IJNS4_10UnderscoreESY_SY_EEEEENS4_13SM90_TMA_LOADENS4_14ComposedLayoutINS4_7SwizzleILi2ELi4ELi3EEENS4_18smem_ptr_flag_bitsILi16EEENSU_INS5_IJNSA_ILi8EEESH_EEENS5_IJSH_SC_EEEEEEEvNS4_8identityENS4_23SM90_TMA_LOAD_MULTICASTES1B_vS1C_EENS_8epilogue10collective6detail29Sm90TmaWarpSpecializedAdapterINS1G_15DefaultEpilogueISJ_SK_SK_NS1F_6thread17LinearCombinationISJ_Li1EffLNS1K_9ScaleType4KindE0ELNS_15FloatRoundStyleE2ESJ_EENS1_15EpilogueDefaultEEEEEvvEEEEvNT_6ParamsE:
	.zero		1664


//--------------------- SYMBOLS --------------------------

	.type		.nv.reservedSmem.offset0,@object
	.size		.nv.reservedSmem.offset0,0x4
	.type		__assertfail,@function
